//
// Generated by NVIDIA NVVM Compiler
//
// Compiler Build ID: CL-36424714
// Cuda compilation tools, release 13.0, V13.0.88
// Based on NVVM 20.0.0
//

.version 9.0
.target sm_100
.address_size 64

	// .globl	_Z6phase1iPii
.extern .shared .align 16 .b8 shared_Dist[];

.visible .entry _Z6phase1iPii(
	.param .u32 _Z6phase1iPii_param_0,
	.param .u64 .ptr .align 1 _Z6phase1iPii_param_1,
	.param .u32 _Z6phase1iPii_param_2
)
{
	.reg .b32 	%r<1304>;
	.reg .b64 	%rd<7>;

	ld.param.u32 	%r1, [_Z6phase1iPii_param_0];
	ld.param.u64 	%rd1, [_Z6phase1iPii_param_1];
	ld.param.u32 	%r2, [_Z6phase1iPii_param_2];
	cvta.to.global.u64 	%rd2, %rd1;
	mov.u32 	%r3, %tid.x;
	mov.u32 	%r4, %tid.y;
	shl.b32 	%r5, %r1, 6;
	add.s32 	%r6, %r5, %r4;
	add.s32 	%r7, %r5, %r3;
	mad.lo.s32 	%r8, %r6, %r2, %r7;
	mul.wide.s32 	%rd3, %r8, 4;
	add.s64 	%rd4, %rd2, %rd3;
	ld.global.u32 	%r9, [%rd4];
	shl.b32 	%r10, %r4, 6;
	add.s32 	%r11, %r10, %r3;
	shl.b32 	%r12, %r11, 2;
	mov.u32 	%r13, shared_Dist;
	add.s32 	%r14, %r13, %r12;
	st.shared.u32 	[%r14], %r9;
	ld.global.u32 	%r15, [%rd4+128];
	st.shared.u32 	[%r14+128], %r15;
	shl.b32 	%r16, %r2, 5;
	add.s32 	%r17, %r8, %r16;
	mul.wide.s32 	%rd5, %r17, 4;
	add.s64 	%rd6, %rd2, %rd5;
	ld.global.u32 	%r18, [%rd6];
	st.shared.u32 	[%r14+8192], %r18;
	ld.global.u32 	%r19, [%rd6+128];
	st.shared.u32 	[%r14+8320], %r19;
	bar.sync 	0;
	ld.shared.u32 	%r20, [%r14];
	shl.b32 	%r21, %r4, 8;
	add.s32 	%r22, %r13, %r21;
	ld.shared.u32 	%r23, [%r22];
	shl.b32 	%r24, %r3, 2;
	add.s32 	%r25, %r13, %r24;
	ld.shared.u32 	%r26, [%r25];
	add.s32 	%r27, %r26, %r23;
	min.s32 	%r28, %r20, %r27;
	st.shared.u32 	[%r14], %r28;
	ld.shared.u32 	%r29, [%r14+128];
	ld.shared.u32 	%r30, [%r22];
	ld.shared.u32 	%r31, [%r25+128];
	add.s32 	%r32, %r31, %r30;
	min.s32 	%r33, %r29, %r32;
	st.shared.u32 	[%r14+128], %r33;
	ld.shared.u32 	%r34, [%r14+8192];
	ld.shared.u32 	%r35, [%r22+8192];
	ld.shared.u32 	%r36, [%r25];
	add.s32 	%r37, %r36, %r35;
	min.s32 	%r38, %r34, %r37;
	st.shared.u32 	[%r14+8192], %r38;
	ld.shared.u32 	%r39, [%r14+8320];
	ld.shared.u32 	%r40, [%r22+8192];
	ld.shared.u32 	%r41, [%r25+128];
	add.s32 	%r42, %r41, %r40;
	min.s32 	%r43, %r39, %r42;
	st.shared.u32 	[%r14+8320], %r43;
	bar.sync 	0;
	ld.shared.u32 	%r44, [%r14];
	ld.shared.u32 	%r45, [%r22+4];
	ld.shared.u32 	%r46, [%r25+256];
	add.s32 	%r47, %r46, %r45;
	min.s32 	%r48, %r44, %r47;
	st.shared.u32 	[%r14], %r48;
	ld.shared.u32 	%r49, [%r14+128];
	ld.shared.u32 	%r50, [%r22+4];
	ld.shared.u32 	%r51, [%r25+384];
	add.s32 	%r52, %r51, %r50;
	min.s32 	%r53, %r49, %r52;
	st.shared.u32 	[%r14+128], %r53;
	ld.shared.u32 	%r54, [%r14+8192];
	ld.shared.u32 	%r55, [%r22+8196];
	ld.shared.u32 	%r56, [%r25+256];
	add.s32 	%r57, %r56, %r55;
	min.s32 	%r58, %r54, %r57;
	st.shared.u32 	[%r14+8192], %r58;
	ld.shared.u32 	%r59, [%r14+8320];
	ld.shared.u32 	%r60, [%r22+8196];
	ld.shared.u32 	%r61, [%r25+384];
	add.s32 	%r62, %r61, %r60;
	min.s32 	%r63, %r59, %r62;
	st.shared.u32 	[%r14+8320], %r63;
	bar.sync 	0;
	ld.shared.u32 	%r64, [%r14];
	ld.shared.u32 	%r65, [%r22+8];
	ld.shared.u32 	%r66, [%r25+512];
	add.s32 	%r67, %r66, %r65;
	min.s32 	%r68, %r64, %r67;
	st.shared.u32 	[%r14], %r68;
	ld.shared.u32 	%r69, [%r14+128];
	ld.shared.u32 	%r70, [%r22+8];
	ld.shared.u32 	%r71, [%r25+640];
	add.s32 	%r72, %r71, %r70;
	min.s32 	%r73, %r69, %r72;
	st.shared.u32 	[%r14+128], %r73;
	ld.shared.u32 	%r74, [%r14+8192];
	ld.shared.u32 	%r75, [%r22+8200];
	ld.shared.u32 	%r76, [%r25+512];
	add.s32 	%r77, %r76, %r75;
	min.s32 	%r78, %r74, %r77;
	st.shared.u32 	[%r14+8192], %r78;
	ld.shared.u32 	%r79, [%r14+8320];
	ld.shared.u32 	%r80, [%r22+8200];
	ld.shared.u32 	%r81, [%r25+640];
	add.s32 	%r82, %r81, %r80;
	min.s32 	%r83, %r79, %r82;
	st.shared.u32 	[%r14+8320], %r83;
	bar.sync 	0;
	ld.shared.u32 	%r84, [%r14];
	ld.shared.u32 	%r85, [%r22+12];
	ld.shared.u32 	%r86, [%r25+768];
	add.s32 	%r87, %r86, %r85;
	min.s32 	%r88, %r84, %r87;
	st.shared.u32 	[%r14], %r88;
	ld.shared.u32 	%r89, [%r14+128];
	ld.shared.u32 	%r90, [%r22+12];
	ld.shared.u32 	%r91, [%r25+896];
	add.s32 	%r92, %r91, %r90;
	min.s32 	%r93, %r89, %r92;
	st.shared.u32 	[%r14+128], %r93;
	ld.shared.u32 	%r94, [%r14+8192];
	ld.shared.u32 	%r95, [%r22+8204];
	ld.shared.u32 	%r96, [%r25+768];
	add.s32 	%r97, %r96, %r95;
	min.s32 	%r98, %r94, %r97;
	st.shared.u32 	[%r14+8192], %r98;
	ld.shared.u32 	%r99, [%r14+8320];
	ld.shared.u32 	%r100, [%r22+8204];
	ld.shared.u32 	%r101, [%r25+896];
	add.s32 	%r102, %r101, %r100;
	min.s32 	%r103, %r99, %r102;
	st.shared.u32 	[%r14+8320], %r103;
	bar.sync 	0;
	ld.shared.u32 	%r104, [%r14];
	ld.shared.u32 	%r105, [%r22+16];
	ld.shared.u32 	%r106, [%r25+1024];
	add.s32 	%r107, %r106, %r105;
	min.s32 	%r108, %r104, %r107;
	st.shared.u32 	[%r14], %r108;
	ld.shared.u32 	%r109, [%r14+128];
	ld.shared.u32 	%r110, [%r22+16];
	ld.shared.u32 	%r111, [%r25+1152];
	add.s32 	%r112, %r111, %r110;
	min.s32 	%r113, %r109, %r112;
	st.shared.u32 	[%r14+128], %r113;
	ld.shared.u32 	%r114, [%r14+8192];
	ld.shared.u32 	%r115, [%r22+8208];
	ld.shared.u32 	%r116, [%r25+1024];
	add.s32 	%r117, %r116, %r115;
	min.s32 	%r118, %r114, %r117;
	st.shared.u32 	[%r14+8192], %r118;
	ld.shared.u32 	%r119, [%r14+8320];
	ld.shared.u32 	%r120, [%r22+8208];
	ld.shared.u32 	%r121, [%r25+1152];
	add.s32 	%r122, %r121, %r120;
	min.s32 	%r123, %r119, %r122;
	st.shared.u32 	[%r14+8320], %r123;
	bar.sync 	0;
	ld.shared.u32 	%r124, [%r14];
	ld.shared.u32 	%r125, [%r22+20];
	ld.shared.u32 	%r126, [%r25+1280];
	add.s32 	%r127, %r126, %r125;
	min.s32 	%r128, %r124, %r127;
	st.shared.u32 	[%r14], %r128;
	ld.shared.u32 	%r129, [%r14+128];
	ld.shared.u32 	%r130, [%r22+20];
	ld.shared.u32 	%r131, [%r25+1408];
	add.s32 	%r132, %r131, %r130;
	min.s32 	%r133, %r129, %r132;
	st.shared.u32 	[%r14+128], %r133;
	ld.shared.u32 	%r134, [%r14+8192];
	ld.shared.u32 	%r135, [%r22+8212];
	ld.shared.u32 	%r136, [%r25+1280];
	add.s32 	%r137, %r136, %r135;
	min.s32 	%r138, %r134, %r137;
	st.shared.u32 	[%r14+8192], %r138;
	ld.shared.u32 	%r139, [%r14+8320];
	ld.shared.u32 	%r140, [%r22+8212];
	ld.shared.u32 	%r141, [%r25+1408];
	add.s32 	%r142, %r141, %r140;
	min.s32 	%r143, %r139, %r142;
	st.shared.u32 	[%r14+8320], %r143;
	bar.sync 	0;
	ld.shared.u32 	%r144, [%r14];
	ld.shared.u32 	%r145, [%r22+24];
	ld.shared.u32 	%r146, [%r25+1536];
	add.s32 	%r147, %r146, %r145;
	min.s32 	%r148, %r144, %r147;
	st.shared.u32 	[%r14], %r148;
	ld.shared.u32 	%r149, [%r14+128];
	ld.shared.u32 	%r150, [%r22+24];
	ld.shared.u32 	%r151, [%r25+1664];
	add.s32 	%r152, %r151, %r150;
	min.s32 	%r153, %r149, %r152;
	st.shared.u32 	[%r14+128], %r153;
	ld.shared.u32 	%r154, [%r14+8192];
	ld.shared.u32 	%r155, [%r22+8216];
	ld.shared.u32 	%r156, [%r25+1536];
	add.s32 	%r157, %r156, %r155;
	min.s32 	%r158, %r154, %r157;
	st.shared.u32 	[%r14+8192], %r158;
	ld.shared.u32 	%r159, [%r14+8320];
	ld.shared.u32 	%r160, [%r22+8216];
	ld.shared.u32 	%r161, [%r25+1664];
	add.s32 	%r162, %r161, %r160;
	min.s32 	%r163, %r159, %r162;
	st.shared.u32 	[%r14+8320], %r163;
	bar.sync 	0;
	ld.shared.u32 	%r164, [%r14];
	ld.shared.u32 	%r165, [%r22+28];
	ld.shared.u32 	%r166, [%r25+1792];
	add.s32 	%r167, %r166, %r165;
	min.s32 	%r168, %r164, %r167;
	st.shared.u32 	[%r14], %r168;
	ld.shared.u32 	%r169, [%r14+128];
	ld.shared.u32 	%r170, [%r22+28];
	ld.shared.u32 	%r171, [%r25+1920];
	add.s32 	%r172, %r171, %r170;
	min.s32 	%r173, %r169, %r172;
	st.shared.u32 	[%r14+128], %r173;
	ld.shared.u32 	%r174, [%r14+8192];
	ld.shared.u32 	%r175, [%r22+8220];
	ld.shared.u32 	%r176, [%r25+1792];
	add.s32 	%r177, %r176, %r175;
	min.s32 	%r178, %r174, %r177;
	st.shared.u32 	[%r14+8192], %r178;
	ld.shared.u32 	%r179, [%r14+8320];
	ld.shared.u32 	%r180, [%r22+8220];
	ld.shared.u32 	%r181, [%r25+1920];
	add.s32 	%r182, %r181, %r180;
	min.s32 	%r183, %r179, %r182;
	st.shared.u32 	[%r14+8320], %r183;
	bar.sync 	0;
	ld.shared.u32 	%r184, [%r14];
	ld.shared.u32 	%r185, [%r22+32];
	ld.shared.u32 	%r186, [%r25+2048];
	add.s32 	%r187, %r186, %r185;
	min.s32 	%r188, %r184, %r187;
	st.shared.u32 	[%r14], %r188;
	ld.shared.u32 	%r189, [%r14+128];
	ld.shared.u32 	%r190, [%r22+32];
	ld.shared.u32 	%r191, [%r25+2176];
	add.s32 	%r192, %r191, %r190;
	min.s32 	%r193, %r189, %r192;
	st.shared.u32 	[%r14+128], %r193;
	ld.shared.u32 	%r194, [%r14+8192];
	ld.shared.u32 	%r195, [%r22+8224];
	ld.shared.u32 	%r196, [%r25+2048];
	add.s32 	%r197, %r196, %r195;
	min.s32 	%r198, %r194, %r197;
	st.shared.u32 	[%r14+8192], %r198;
	ld.shared.u32 	%r199, [%r14+8320];
	ld.shared.u32 	%r200, [%r22+8224];
	ld.shared.u32 	%r201, [%r25+2176];
	add.s32 	%r202, %r201, %r200;
	min.s32 	%r203, %r199, %r202;
	st.shared.u32 	[%r14+8320], %r203;
	bar.sync 	0;
	ld.shared.u32 	%r204, [%r14];
	ld.shared.u32 	%r205, [%r22+36];
	ld.shared.u32 	%r206, [%r25+2304];
	add.s32 	%r207, %r206, %r205;
	min.s32 	%r208, %r204, %r207;
	st.shared.u32 	[%r14], %r208;
	ld.shared.u32 	%r209, [%r14+128];
	ld.shared.u32 	%r210, [%r22+36];
	ld.shared.u32 	%r211, [%r25+2432];
	add.s32 	%r212, %r211, %r210;
	min.s32 	%r213, %r209, %r212;
	st.shared.u32 	[%r14+128], %r213;
	ld.shared.u32 	%r214, [%r14+8192];
	ld.shared.u32 	%r215, [%r22+8228];
	ld.shared.u32 	%r216, [%r25+2304];
	add.s32 	%r217, %r216, %r215;
	min.s32 	%r218, %r214, %r217;
	st.shared.u32 	[%r14+8192], %r218;
	ld.shared.u32 	%r219, [%r14+8320];
	ld.shared.u32 	%r220, [%r22+8228];
	ld.shared.u32 	%r221, [%r25+2432];
	add.s32 	%r222, %r221, %r220;
	min.s32 	%r223, %r219, %r222;
	st.shared.u32 	[%r14+8320], %r223;
	bar.sync 	0;
	ld.shared.u32 	%r224, [%r14];
	ld.shared.u32 	%r225, [%r22+40];
	ld.shared.u32 	%r226, [%r25+2560];
	add.s32 	%r227, %r226, %r225;
	min.s32 	%r228, %r224, %r227;
	st.shared.u32 	[%r14], %r228;
	ld.shared.u32 	%r229, [%r14+128];
	ld.shared.u32 	%r230, [%r22+40];
	ld.shared.u32 	%r231, [%r25+2688];
	add.s32 	%r232, %r231, %r230;
	min.s32 	%r233, %r229, %r232;
	st.shared.u32 	[%r14+128], %r233;
	ld.shared.u32 	%r234, [%r14+8192];
	ld.shared.u32 	%r235, [%r22+8232];
	ld.shared.u32 	%r236, [%r25+2560];
	add.s32 	%r237, %r236, %r235;
	min.s32 	%r238, %r234, %r237;
	st.shared.u32 	[%r14+8192], %r238;
	ld.shared.u32 	%r239, [%r14+8320];
	ld.shared.u32 	%r240, [%r22+8232];
	ld.shared.u32 	%r241, [%r25+2688];
	add.s32 	%r242, %r241, %r240;
	min.s32 	%r243, %r239, %r242;
	st.shared.u32 	[%r14+8320], %r243;
	bar.sync 	0;
	ld.shared.u32 	%r244, [%r14];
	ld.shared.u32 	%r245, [%r22+44];
	ld.shared.u32 	%r246, [%r25+2816];
	add.s32 	%r247, %r246, %r245;
	min.s32 	%r248, %r244, %r247;
	st.shared.u32 	[%r14], %r248;
	ld.shared.u32 	%r249, [%r14+128];
	ld.shared.u32 	%r250, [%r22+44];
	ld.shared.u32 	%r251, [%r25+2944];
	add.s32 	%r252, %r251, %r250;
	min.s32 	%r253, %r249, %r252;
	st.shared.u32 	[%r14+128], %r253;
	ld.shared.u32 	%r254, [%r14+8192];
	ld.shared.u32 	%r255, [%r22+8236];
	ld.shared.u32 	%r256, [%r25+2816];
	add.s32 	%r257, %r256, %r255;
	min.s32 	%r258, %r254, %r257;
	st.shared.u32 	[%r14+8192], %r258;
	ld.shared.u32 	%r259, [%r14+8320];
	ld.shared.u32 	%r260, [%r22+8236];
	ld.shared.u32 	%r261, [%r25+2944];
	add.s32 	%r262, %r261, %r260;
	min.s32 	%r263, %r259, %r262;
	st.shared.u32 	[%r14+8320], %r263;
	bar.sync 	0;
	ld.shared.u32 	%r264, [%r14];
	ld.shared.u32 	%r265, [%r22+48];
	ld.shared.u32 	%r266, [%r25+3072];
	add.s32 	%r267, %r266, %r265;
	min.s32 	%r268, %r264, %r267;
	st.shared.u32 	[%r14], %r268;
	ld.shared.u32 	%r269, [%r14+128];
	ld.shared.u32 	%r270, [%r22+48];
	ld.shared.u32 	%r271, [%r25+3200];
	add.s32 	%r272, %r271, %r270;
	min.s32 	%r273, %r269, %r272;
	st.shared.u32 	[%r14+128], %r273;
	ld.shared.u32 	%r274, [%r14+8192];
	ld.shared.u32 	%r275, [%r22+8240];
	ld.shared.u32 	%r276, [%r25+3072];
	add.s32 	%r277, %r276, %r275;
	min.s32 	%r278, %r274, %r277;
	st.shared.u32 	[%r14+8192], %r278;
	ld.shared.u32 	%r279, [%r14+8320];
	ld.shared.u32 	%r280, [%r22+8240];
	ld.shared.u32 	%r281, [%r25+3200];
	add.s32 	%r282, %r281, %r280;
	min.s32 	%r283, %r279, %r282;
	st.shared.u32 	[%r14+8320], %r283;
	bar.sync 	0;
	ld.shared.u32 	%r284, [%r14];
	ld.shared.u32 	%r285, [%r22+52];
	ld.shared.u32 	%r286, [%r25+3328];
	add.s32 	%r287, %r286, %r285;
	min.s32 	%r288, %r284, %r287;
	st.shared.u32 	[%r14], %r288;
	ld.shared.u32 	%r289, [%r14+128];
	ld.shared.u32 	%r290, [%r22+52];
	ld.shared.u32 	%r291, [%r25+3456];
	add.s32 	%r292, %r291, %r290;
	min.s32 	%r293, %r289, %r292;
	st.shared.u32 	[%r14+128], %r293;
	ld.shared.u32 	%r294, [%r14+8192];
	ld.shared.u32 	%r295, [%r22+8244];
	ld.shared.u32 	%r296, [%r25+3328];
	add.s32 	%r297, %r296, %r295;
	min.s32 	%r298, %r294, %r297;
	st.shared.u32 	[%r14+8192], %r298;
	ld.shared.u32 	%r299, [%r14+8320];
	ld.shared.u32 	%r300, [%r22+8244];
	ld.shared.u32 	%r301, [%r25+3456];
	add.s32 	%r302, %r301, %r300;
	min.s32 	%r303, %r299, %r302;
	st.shared.u32 	[%r14+8320], %r303;
	bar.sync 	0;
	ld.shared.u32 	%r304, [%r14];
	ld.shared.u32 	%r305, [%r22+56];
	ld.shared.u32 	%r306, [%r25+3584];
	add.s32 	%r307, %r306, %r305;
	min.s32 	%r308, %r304, %r307;
	st.shared.u32 	[%r14], %r308;
	ld.shared.u32 	%r309, [%r14+128];
	ld.shared.u32 	%r310, [%r22+56];
	ld.shared.u32 	%r311, [%r25+3712];
	add.s32 	%r312, %r311, %r310;
	min.s32 	%r313, %r309, %r312;
	st.shared.u32 	[%r14+128], %r313;
	ld.shared.u32 	%r314, [%r14+8192];
	ld.shared.u32 	%r315, [%r22+8248];
	ld.shared.u32 	%r316, [%r25+3584];
	add.s32 	%r317, %r316, %r315;
	min.s32 	%r318, %r314, %r317;
	st.shared.u32 	[%r14+8192], %r318;
	ld.shared.u32 	%r319, [%r14+8320];
	ld.shared.u32 	%r320, [%r22+8248];
	ld.shared.u32 	%r321, [%r25+3712];
	add.s32 	%r322, %r321, %r320;
	min.s32 	%r323, %r319, %r322;
	st.shared.u32 	[%r14+8320], %r323;
	bar.sync 	0;
	ld.shared.u32 	%r324, [%r14];
	ld.shared.u32 	%r325, [%r22+60];
	ld.shared.u32 	%r326, [%r25+3840];
	add.s32 	%r327, %r326, %r325;
	min.s32 	%r328, %r324, %r327;
	st.shared.u32 	[%r14], %r328;
	ld.shared.u32 	%r329, [%r14+128];
	ld.shared.u32 	%r330, [%r22+60];
	ld.shared.u32 	%r331, [%r25+3968];
	add.s32 	%r332, %r331, %r330;
	min.s32 	%r333, %r329, %r332;
	st.shared.u32 	[%r14+128], %r333;
	ld.shared.u32 	%r334, [%r14+8192];
	ld.shared.u32 	%r335, [%r22+8252];
	ld.shared.u32 	%r336, [%r25+3840];
	add.s32 	%r337, %r336, %r335;
	min.s32 	%r338, %r334, %r337;
	st.shared.u32 	[%r14+8192], %r338;
	ld.shared.u32 	%r339, [%r14+8320];
	ld.shared.u32 	%r340, [%r22+8252];
	ld.shared.u32 	%r341, [%r25+3968];
	add.s32 	%r342, %r341, %r340;
	min.s32 	%r343, %r339, %r342;
	st.shared.u32 	[%r14+8320], %r343;
	bar.sync 	0;
	ld.shared.u32 	%r344, [%r14];
	ld.shared.u32 	%r345, [%r22+64];
	ld.shared.u32 	%r346, [%r25+4096];
	add.s32 	%r347, %r346, %r345;
	min.s32 	%r348, %r344, %r347;
	st.shared.u32 	[%r14], %r348;
	ld.shared.u32 	%r349, [%r14+128];
	ld.shared.u32 	%r350, [%r22+64];
	ld.shared.u32 	%r351, [%r25+4224];
	add.s32 	%r352, %r351, %r350;
	min.s32 	%r353, %r349, %r352;
	st.shared.u32 	[%r14+128], %r353;
	ld.shared.u32 	%r354, [%r14+8192];
	ld.shared.u32 	%r355, [%r22+8256];
	ld.shared.u32 	%r356, [%r25+4096];
	add.s32 	%r357, %r356, %r355;
	min.s32 	%r358, %r354, %r357;
	st.shared.u32 	[%r14+8192], %r358;
	ld.shared.u32 	%r359, [%r14+8320];
	ld.shared.u32 	%r360, [%r22+8256];
	ld.shared.u32 	%r361, [%r25+4224];
	add.s32 	%r362, %r361, %r360;
	min.s32 	%r363, %r359, %r362;
	st.shared.u32 	[%r14+8320], %r363;
	bar.sync 	0;
	ld.shared.u32 	%r364, [%r14];
	ld.shared.u32 	%r365, [%r22+68];
	ld.shared.u32 	%r366, [%r25+4352];
	add.s32 	%r367, %r366, %r365;
	min.s32 	%r368, %r364, %r367;
	st.shared.u32 	[%r14], %r368;
	ld.shared.u32 	%r369, [%r14+128];
	ld.shared.u32 	%r370, [%r22+68];
	ld.shared.u32 	%r371, [%r25+4480];
	add.s32 	%r372, %r371, %r370;
	min.s32 	%r373, %r369, %r372;
	st.shared.u32 	[%r14+128], %r373;
	ld.shared.u32 	%r374, [%r14+8192];
	ld.shared.u32 	%r375, [%r22+8260];
	ld.shared.u32 	%r376, [%r25+4352];
	add.s32 	%r377, %r376, %r375;
	min.s32 	%r378, %r374, %r377;
	st.shared.u32 	[%r14+8192], %r378;
	ld.shared.u32 	%r379, [%r14+8320];
	ld.shared.u32 	%r380, [%r22+8260];
	ld.shared.u32 	%r381, [%r25+4480];
	add.s32 	%r382, %r381, %r380;
	min.s32 	%r383, %r379, %r382;
	st.shared.u32 	[%r14+8320], %r383;
	bar.sync 	0;
	ld.shared.u32 	%r384, [%r14];
	ld.shared.u32 	%r385, [%r22+72];
	ld.shared.u32 	%r386, [%r25+4608];
	add.s32 	%r387, %r386, %r385;
	min.s32 	%r388, %r384, %r387;
	st.shared.u32 	[%r14], %r388;
	ld.shared.u32 	%r389, [%r14+128];
	ld.shared.u32 	%r390, [%r22+72];
	ld.shared.u32 	%r391, [%r25+4736];
	add.s32 	%r392, %r391, %r390;
	min.s32 	%r393, %r389, %r392;
	st.shared.u32 	[%r14+128], %r393;
	ld.shared.u32 	%r394, [%r14+8192];
	ld.shared.u32 	%r395, [%r22+8264];
	ld.shared.u32 	%r396, [%r25+4608];
	add.s32 	%r397, %r396, %r395;
	min.s32 	%r398, %r394, %r397;
	st.shared.u32 	[%r14+8192], %r398;
	ld.shared.u32 	%r399, [%r14+8320];
	ld.shared.u32 	%r400, [%r22+8264];
	ld.shared.u32 	%r401, [%r25+4736];
	add.s32 	%r402, %r401, %r400;
	min.s32 	%r403, %r399, %r402;
	st.shared.u32 	[%r14+8320], %r403;
	bar.sync 	0;
	ld.shared.u32 	%r404, [%r14];
	ld.shared.u32 	%r405, [%r22+76];
	ld.shared.u32 	%r406, [%r25+4864];
	add.s32 	%r407, %r406, %r405;
	min.s32 	%r408, %r404, %r407;
	st.shared.u32 	[%r14], %r408;
	ld.shared.u32 	%r409, [%r14+128];
	ld.shared.u32 	%r410, [%r22+76];
	ld.shared.u32 	%r411, [%r25+4992];
	add.s32 	%r412, %r411, %r410;
	min.s32 	%r413, %r409, %r412;
	st.shared.u32 	[%r14+128], %r413;
	ld.shared.u32 	%r414, [%r14+8192];
	ld.shared.u32 	%r415, [%r22+8268];
	ld.shared.u32 	%r416, [%r25+4864];
	add.s32 	%r417, %r416, %r415;
	min.s32 	%r418, %r414, %r417;
	st.shared.u32 	[%r14+8192], %r418;
	ld.shared.u32 	%r419, [%r14+8320];
	ld.shared.u32 	%r420, [%r22+8268];
	ld.shared.u32 	%r421, [%r25+4992];
	add.s32 	%r422, %r421, %r420;
	min.s32 	%r423, %r419, %r422;
	st.shared.u32 	[%r14+8320], %r423;
	bar.sync 	0;
	ld.shared.u32 	%r424, [%r14];
	ld.shared.u32 	%r425, [%r22+80];
	ld.shared.u32 	%r426, [%r25+5120];
	add.s32 	%r427, %r426, %r425;
	min.s32 	%r428, %r424, %r427;
	st.shared.u32 	[%r14], %r428;
	ld.shared.u32 	%r429, [%r14+128];
	ld.shared.u32 	%r430, [%r22+80];
	ld.shared.u32 	%r431, [%r25+5248];
	add.s32 	%r432, %r431, %r430;
	min.s32 	%r433, %r429, %r432;
	st.shared.u32 	[%r14+128], %r433;
	ld.shared.u32 	%r434, [%r14+8192];
	ld.shared.u32 	%r435, [%r22+8272];
	ld.shared.u32 	%r436, [%r25+5120];
	add.s32 	%r437, %r436, %r435;
	min.s32 	%r438, %r434, %r437;
	st.shared.u32 	[%r14+8192], %r438;
	ld.shared.u32 	%r439, [%r14+8320];
	ld.shared.u32 	%r440, [%r22+8272];
	ld.shared.u32 	%r441, [%r25+5248];
	add.s32 	%r442, %r441, %r440;
	min.s32 	%r443, %r439, %r442;
	st.shared.u32 	[%r14+8320], %r443;
	bar.sync 	0;
	ld.shared.u32 	%r444, [%r14];
	ld.shared.u32 	%r445, [%r22+84];
	ld.shared.u32 	%r446, [%r25+5376];
	add.s32 	%r447, %r446, %r445;
	min.s32 	%r448, %r444, %r447;
	st.shared.u32 	[%r14], %r448;
	ld.shared.u32 	%r449, [%r14+128];
	ld.shared.u32 	%r450, [%r22+84];
	ld.shared.u32 	%r451, [%r25+5504];
	add.s32 	%r452, %r451, %r450;
	min.s32 	%r453, %r449, %r452;
	st.shared.u32 	[%r14+128], %r453;
	ld.shared.u32 	%r454, [%r14+8192];
	ld.shared.u32 	%r455, [%r22+8276];
	ld.shared.u32 	%r456, [%r25+5376];
	add.s32 	%r457, %r456, %r455;
	min.s32 	%r458, %r454, %r457;
	st.shared.u32 	[%r14+8192], %r458;
	ld.shared.u32 	%r459, [%r14+8320];
	ld.shared.u32 	%r460, [%r22+8276];
	ld.shared.u32 	%r461, [%r25+5504];
	add.s32 	%r462, %r461, %r460;
	min.s32 	%r463, %r459, %r462;
	st.shared.u32 	[%r14+8320], %r463;
	bar.sync 	0;
	ld.shared.u32 	%r464, [%r14];
	ld.shared.u32 	%r465, [%r22+88];
	ld.shared.u32 	%r466, [%r25+5632];
	add.s32 	%r467, %r466, %r465;
	min.s32 	%r468, %r464, %r467;
	st.shared.u32 	[%r14], %r468;
	ld.shared.u32 	%r469, [%r14+128];
	ld.shared.u32 	%r470, [%r22+88];
	ld.shared.u32 	%r471, [%r25+5760];
	add.s32 	%r472, %r471, %r470;
	min.s32 	%r473, %r469, %r472;
	st.shared.u32 	[%r14+128], %r473;
	ld.shared.u32 	%r474, [%r14+8192];
	ld.shared.u32 	%r475, [%r22+8280];
	ld.shared.u32 	%r476, [%r25+5632];
	add.s32 	%r477, %r476, %r475;
	min.s32 	%r478, %r474, %r477;
	st.shared.u32 	[%r14+8192], %r478;
	ld.shared.u32 	%r479, [%r14+8320];
	ld.shared.u32 	%r480, [%r22+8280];
	ld.shared.u32 	%r481, [%r25+5760];
	add.s32 	%r482, %r481, %r480;
	min.s32 	%r483, %r479, %r482;
	st.shared.u32 	[%r14+8320], %r483;
	bar.sync 	0;
	ld.shared.u32 	%r484, [%r14];
	ld.shared.u32 	%r485, [%r22+92];
	ld.shared.u32 	%r486, [%r25+5888];
	add.s32 	%r487, %r486, %r485;
	min.s32 	%r488, %r484, %r487;
	st.shared.u32 	[%r14], %r488;
	ld.shared.u32 	%r489, [%r14+128];
	ld.shared.u32 	%r490, [%r22+92];
	ld.shared.u32 	%r491, [%r25+6016];
	add.s32 	%r492, %r491, %r490;
	min.s32 	%r493, %r489, %r492;
	st.shared.u32 	[%r14+128], %r493;
	ld.shared.u32 	%r494, [%r14+8192];
	ld.shared.u32 	%r495, [%r22+8284];
	ld.shared.u32 	%r496, [%r25+5888];
	add.s32 	%r497, %r496, %r495;
	min.s32 	%r498, %r494, %r497;
	st.shared.u32 	[%r14+8192], %r498;
	ld.shared.u32 	%r499, [%r14+8320];
	ld.shared.u32 	%r500, [%r22+8284];
	ld.shared.u32 	%r501, [%r25+6016];
	add.s32 	%r502, %r501, %r500;
	min.s32 	%r503, %r499, %r502;
	st.shared.u32 	[%r14+8320], %r503;
	bar.sync 	0;
	ld.shared.u32 	%r504, [%r14];
	ld.shared.u32 	%r505, [%r22+96];
	ld.shared.u32 	%r506, [%r25+6144];
	add.s32 	%r507, %r506, %r505;
	min.s32 	%r508, %r504, %r507;
	st.shared.u32 	[%r14], %r508;
	ld.shared.u32 	%r509, [%r14+128];
	ld.shared.u32 	%r510, [%r22+96];
	ld.shared.u32 	%r511, [%r25+6272];
	add.s32 	%r512, %r511, %r510;
	min.s32 	%r513, %r509, %r512;
	st.shared.u32 	[%r14+128], %r513;
	ld.shared.u32 	%r514, [%r14+8192];
	ld.shared.u32 	%r515, [%r22+8288];
	ld.shared.u32 	%r516, [%r25+6144];
	add.s32 	%r517, %r516, %r515;
	min.s32 	%r518, %r514, %r517;
	st.shared.u32 	[%r14+8192], %r518;
	ld.shared.u32 	%r519, [%r14+8320];
	ld.shared.u32 	%r520, [%r22+8288];
	ld.shared.u32 	%r521, [%r25+6272];
	add.s32 	%r522, %r521, %r520;
	min.s32 	%r523, %r519, %r522;
	st.shared.u32 	[%r14+8320], %r523;
	bar.sync 	0;
	ld.shared.u32 	%r524, [%r14];
	ld.shared.u32 	%r525, [%r22+100];
	ld.shared.u32 	%r526, [%r25+6400];
	add.s32 	%r527, %r526, %r525;
	min.s32 	%r528, %r524, %r527;
	st.shared.u32 	[%r14], %r528;
	ld.shared.u32 	%r529, [%r14+128];
	ld.shared.u32 	%r530, [%r22+100];
	ld.shared.u32 	%r531, [%r25+6528];
	add.s32 	%r532, %r531, %r530;
	min.s32 	%r533, %r529, %r532;
	st.shared.u32 	[%r14+128], %r533;
	ld.shared.u32 	%r534, [%r14+8192];
	ld.shared.u32 	%r535, [%r22+8292];
	ld.shared.u32 	%r536, [%r25+6400];
	add.s32 	%r537, %r536, %r535;
	min.s32 	%r538, %r534, %r537;
	st.shared.u32 	[%r14+8192], %r538;
	ld.shared.u32 	%r539, [%r14+8320];
	ld.shared.u32 	%r540, [%r22+8292];
	ld.shared.u32 	%r541, [%r25+6528];
	add.s32 	%r542, %r541, %r540;
	min.s32 	%r543, %r539, %r542;
	st.shared.u32 	[%r14+8320], %r543;
	bar.sync 	0;
	ld.shared.u32 	%r544, [%r14];
	ld.shared.u32 	%r545, [%r22+104];
	ld.shared.u32 	%r546, [%r25+6656];
	add.s32 	%r547, %r546, %r545;
	min.s32 	%r548, %r544, %r547;
	st.shared.u32 	[%r14], %r548;
	ld.shared.u32 	%r549, [%r14+128];
	ld.shared.u32 	%r550, [%r22+104];
	ld.shared.u32 	%r551, [%r25+6784];
	add.s32 	%r552, %r551, %r550;
	min.s32 	%r553, %r549, %r552;
	st.shared.u32 	[%r14+128], %r553;
	ld.shared.u32 	%r554, [%r14+8192];
	ld.shared.u32 	%r555, [%r22+8296];
	ld.shared.u32 	%r556, [%r25+6656];
	add.s32 	%r557, %r556, %r555;
	min.s32 	%r558, %r554, %r557;
	st.shared.u32 	[%r14+8192], %r558;
	ld.shared.u32 	%r559, [%r14+8320];
	ld.shared.u32 	%r560, [%r22+8296];
	ld.shared.u32 	%r561, [%r25+6784];
	add.s32 	%r562, %r561, %r560;
	min.s32 	%r563, %r559, %r562;
	st.shared.u32 	[%r14+8320], %r563;
	bar.sync 	0;
	ld.shared.u32 	%r564, [%r14];
	ld.shared.u32 	%r565, [%r22+108];
	ld.shared.u32 	%r566, [%r25+6912];
	add.s32 	%r567, %r566, %r565;
	min.s32 	%r568, %r564, %r567;
	st.shared.u32 	[%r14], %r568;
	ld.shared.u32 	%r569, [%r14+128];
	ld.shared.u32 	%r570, [%r22+108];
	ld.shared.u32 	%r571, [%r25+7040];
	add.s32 	%r572, %r571, %r570;
	min.s32 	%r573, %r569, %r572;
	st.shared.u32 	[%r14+128], %r573;
	ld.shared.u32 	%r574, [%r14+8192];
	ld.shared.u32 	%r575, [%r22+8300];
	ld.shared.u32 	%r576, [%r25+6912];
	add.s32 	%r577, %r576, %r575;
	min.s32 	%r578, %r574, %r577;
	st.shared.u32 	[%r14+8192], %r578;
	ld.shared.u32 	%r579, [%r14+8320];
	ld.shared.u32 	%r580, [%r22+8300];
	ld.shared.u32 	%r581, [%r25+7040];
	add.s32 	%r582, %r581, %r580;
	min.s32 	%r583, %r579, %r582;
	st.shared.u32 	[%r14+8320], %r583;
	bar.sync 	0;
	ld.shared.u32 	%r584, [%r14];
	ld.shared.u32 	%r585, [%r22+112];
	ld.shared.u32 	%r586, [%r25+7168];
	add.s32 	%r587, %r586, %r585;
	min.s32 	%r588, %r584, %r587;
	st.shared.u32 	[%r14], %r588;
	ld.shared.u32 	%r589, [%r14+128];
	ld.shared.u32 	%r590, [%r22+112];
	ld.shared.u32 	%r591, [%r25+7296];
	add.s32 	%r592, %r591, %r590;
	min.s32 	%r593, %r589, %r592;
	st.shared.u32 	[%r14+128], %r593;
	ld.shared.u32 	%r594, [%r14+8192];
	ld.shared.u32 	%r595, [%r22+8304];
	ld.shared.u32 	%r596, [%r25+7168];
	add.s32 	%r597, %r596, %r595;
	min.s32 	%r598, %r594, %r597;
	st.shared.u32 	[%r14+8192], %r598;
	ld.shared.u32 	%r599, [%r14+8320];
	ld.shared.u32 	%r600, [%r22+8304];
	ld.shared.u32 	%r601, [%r25+7296];
	add.s32 	%r602, %r601, %r600;
	min.s32 	%r603, %r599, %r602;
	st.shared.u32 	[%r14+8320], %r603;
	bar.sync 	0;
	ld.shared.u32 	%r604, [%r14];
	ld.shared.u32 	%r605, [%r22+116];
	ld.shared.u32 	%r606, [%r25+7424];
	add.s32 	%r607, %r606, %r605;
	min.s32 	%r608, %r604, %r607;
	st.shared.u32 	[%r14], %r608;
	ld.shared.u32 	%r609, [%r14+128];
	ld.shared.u32 	%r610, [%r22+116];
	ld.shared.u32 	%r611, [%r25+7552];
	add.s32 	%r612, %r611, %r610;
	min.s32 	%r613, %r609, %r612;
	st.shared.u32 	[%r14+128], %r613;
	ld.shared.u32 	%r614, [%r14+8192];
	ld.shared.u32 	%r615, [%r22+8308];
	ld.shared.u32 	%r616, [%r25+7424];
	add.s32 	%r617, %r616, %r615;
	min.s32 	%r618, %r614, %r617;
	st.shared.u32 	[%r14+8192], %r618;
	ld.shared.u32 	%r619, [%r14+8320];
	ld.shared.u32 	%r620, [%r22+8308];
	ld.shared.u32 	%r621, [%r25+7552];
	add.s32 	%r622, %r621, %r620;
	min.s32 	%r623, %r619, %r622;
	st.shared.u32 	[%r14+8320], %r623;
	bar.sync 	0;
	ld.shared.u32 	%r624, [%r14];
	ld.shared.u32 	%r625, [%r22+120];
	ld.shared.u32 	%r626, [%r25+7680];
	add.s32 	%r627, %r626, %r625;
	min.s32 	%r628, %r624, %r627;
	st.shared.u32 	[%r14], %r628;
	ld.shared.u32 	%r629, [%r14+128];
	ld.shared.u32 	%r630, [%r22+120];
	ld.shared.u32 	%r631, [%r25+7808];
	add.s32 	%r632, %r631, %r630;
	min.s32 	%r633, %r629, %r632;
	st.shared.u32 	[%r14+128], %r633;
	ld.shared.u32 	%r634, [%r14+8192];
	ld.shared.u32 	%r635, [%r22+8312];
	ld.shared.u32 	%r636, [%r25+7680];
	add.s32 	%r637, %r636, %r635;
	min.s32 	%r638, %r634, %r637;
	st.shared.u32 	[%r14+8192], %r638;
	ld.shared.u32 	%r639, [%r14+8320];
	ld.shared.u32 	%r640, [%r22+8312];
	ld.shared.u32 	%r641, [%r25+7808];
	add.s32 	%r642, %r641, %r640;
	min.s32 	%r643, %r639, %r642;
	st.shared.u32 	[%r14+8320], %r643;
	bar.sync 	0;
	ld.shared.u32 	%r644, [%r14];
	ld.shared.u32 	%r645, [%r22+124];
	ld.shared.u32 	%r646, [%r25+7936];
	add.s32 	%r647, %r646, %r645;
	min.s32 	%r648, %r644, %r647;
	st.shared.u32 	[%r14], %r648;
	ld.shared.u32 	%r649, [%r14+128];
	ld.shared.u32 	%r650, [%r22+124];
	ld.shared.u32 	%r651, [%r25+8064];
	add.s32 	%r652, %r651, %r650;
	min.s32 	%r653, %r649, %r652;
	st.shared.u32 	[%r14+128], %r653;
	ld.shared.u32 	%r654, [%r14+8192];
	ld.shared.u32 	%r655, [%r22+8316];
	ld.shared.u32 	%r656, [%r25+7936];
	add.s32 	%r657, %r656, %r655;
	min.s32 	%r658, %r654, %r657;
	st.shared.u32 	[%r14+8192], %r658;
	ld.shared.u32 	%r659, [%r14+8320];
	ld.shared.u32 	%r660, [%r22+8316];
	ld.shared.u32 	%r661, [%r25+8064];
	add.s32 	%r662, %r661, %r660;
	min.s32 	%r663, %r659, %r662;
	st.shared.u32 	[%r14+8320], %r663;
	bar.sync 	0;
	ld.shared.u32 	%r664, [%r14];
	ld.shared.u32 	%r665, [%r22+128];
	ld.shared.u32 	%r666, [%r25+8192];
	add.s32 	%r667, %r666, %r665;
	min.s32 	%r668, %r664, %r667;
	st.shared.u32 	[%r14], %r668;
	ld.shared.u32 	%r669, [%r14+128];
	ld.shared.u32 	%r670, [%r22+128];
	ld.shared.u32 	%r671, [%r25+8320];
	add.s32 	%r672, %r671, %r670;
	min.s32 	%r673, %r669, %r672;
	st.shared.u32 	[%r14+128], %r673;
	ld.shared.u32 	%r674, [%r14+8192];
	ld.shared.u32 	%r675, [%r22+8320];
	ld.shared.u32 	%r676, [%r25+8192];
	add.s32 	%r677, %r676, %r675;
	min.s32 	%r678, %r674, %r677;
	st.shared.u32 	[%r14+8192], %r678;
	ld.shared.u32 	%r679, [%r14+8320];
	ld.shared.u32 	%r680, [%r22+8320];
	ld.shared.u32 	%r681, [%r25+8320];
	add.s32 	%r682, %r681, %r680;
	min.s32 	%r683, %r679, %r682;
	st.shared.u32 	[%r14+8320], %r683;
	bar.sync 	0;
	ld.shared.u32 	%r684, [%r14];
	ld.shared.u32 	%r685, [%r22+132];
	ld.shared.u32 	%r686, [%r25+8448];
	add.s32 	%r687, %r686, %r685;
	min.s32 	%r688, %r684, %r687;
	st.shared.u32 	[%r14], %r688;
	ld.shared.u32 	%r689, [%r14+128];
	ld.shared.u32 	%r690, [%r22+132];
	ld.shared.u32 	%r691, [%r25+8576];
	add.s32 	%r692, %r691, %r690;
	min.s32 	%r693, %r689, %r692;
	st.shared.u32 	[%r14+128], %r693;
	ld.shared.u32 	%r694, [%r14+8192];
	ld.shared.u32 	%r695, [%r22+8324];
	ld.shared.u32 	%r696, [%r25+8448];
	add.s32 	%r697, %r696, %r695;
	min.s32 	%r698, %r694, %r697;
	st.shared.u32 	[%r14+8192], %r698;
	ld.shared.u32 	%r699, [%r14+8320];
	ld.shared.u32 	%r700, [%r22+8324];
	ld.shared.u32 	%r701, [%r25+8576];
	add.s32 	%r702, %r701, %r700;
	min.s32 	%r703, %r699, %r702;
	st.shared.u32 	[%r14+8320], %r703;
	bar.sync 	0;
	ld.shared.u32 	%r704, [%r14];
	ld.shared.u32 	%r705, [%r22+136];
	ld.shared.u32 	%r706, [%r25+8704];
	add.s32 	%r707, %r706, %r705;
	min.s32 	%r708, %r704, %r707;
	st.shared.u32 	[%r14], %r708;
	ld.shared.u32 	%r709, [%r14+128];
	ld.shared.u32 	%r710, [%r22+136];
	ld.shared.u32 	%r711, [%r25+8832];
	add.s32 	%r712, %r711, %r710;
	min.s32 	%r713, %r709, %r712;
	st.shared.u32 	[%r14+128], %r713;
	ld.shared.u32 	%r714, [%r14+8192];
	ld.shared.u32 	%r715, [%r22+8328];
	ld.shared.u32 	%r716, [%r25+8704];
	add.s32 	%r717, %r716, %r715;
	min.s32 	%r718, %r714, %r717;
	st.shared.u32 	[%r14+8192], %r718;
	ld.shared.u32 	%r719, [%r14+8320];
	ld.shared.u32 	%r720, [%r22+8328];
	ld.shared.u32 	%r721, [%r25+8832];
	add.s32 	%r722, %r721, %r720;
	min.s32 	%r723, %r719, %r722;
	st.shared.u32 	[%r14+8320], %r723;
	bar.sync 	0;
	ld.shared.u32 	%r724, [%r14];
	ld.shared.u32 	%r725, [%r22+140];
	ld.shared.u32 	%r726, [%r25+8960];
	add.s32 	%r727, %r726, %r725;
	min.s32 	%r728, %r724, %r727;
	st.shared.u32 	[%r14], %r728;
	ld.shared.u32 	%r729, [%r14+128];
	ld.shared.u32 	%r730, [%r22+140];
	ld.shared.u32 	%r731, [%r25+9088];
	add.s32 	%r732, %r731, %r730;
	min.s32 	%r733, %r729, %r732;
	st.shared.u32 	[%r14+128], %r733;
	ld.shared.u32 	%r734, [%r14+8192];
	ld.shared.u32 	%r735, [%r22+8332];
	ld.shared.u32 	%r736, [%r25+8960];
	add.s32 	%r737, %r736, %r735;
	min.s32 	%r738, %r734, %r737;
	st.shared.u32 	[%r14+8192], %r738;
	ld.shared.u32 	%r739, [%r14+8320];
	ld.shared.u32 	%r740, [%r22+8332];
	ld.shared.u32 	%r741, [%r25+9088];
	add.s32 	%r742, %r741, %r740;
	min.s32 	%r743, %r739, %r742;
	st.shared.u32 	[%r14+8320], %r743;
	bar.sync 	0;
	ld.shared.u32 	%r744, [%r14];
	ld.shared.u32 	%r745, [%r22+144];
	ld.shared.u32 	%r746, [%r25+9216];
	add.s32 	%r747, %r746, %r745;
	min.s32 	%r748, %r744, %r747;
	st.shared.u32 	[%r14], %r748;
	ld.shared.u32 	%r749, [%r14+128];
	ld.shared.u32 	%r750, [%r22+144];
	ld.shared.u32 	%r751, [%r25+9344];
	add.s32 	%r752, %r751, %r750;
	min.s32 	%r753, %r749, %r752;
	st.shared.u32 	[%r14+128], %r753;
	ld.shared.u32 	%r754, [%r14+8192];
	ld.shared.u32 	%r755, [%r22+8336];
	ld.shared.u32 	%r756, [%r25+9216];
	add.s32 	%r757, %r756, %r755;
	min.s32 	%r758, %r754, %r757;
	st.shared.u32 	[%r14+8192], %r758;
	ld.shared.u32 	%r759, [%r14+8320];
	ld.shared.u32 	%r760, [%r22+8336];
	ld.shared.u32 	%r761, [%r25+9344];
	add.s32 	%r762, %r761, %r760;
	min.s32 	%r763, %r759, %r762;
	st.shared.u32 	[%r14+8320], %r763;
	bar.sync 	0;
	ld.shared.u32 	%r764, [%r14];
	ld.shared.u32 	%r765, [%r22+148];
	ld.shared.u32 	%r766, [%r25+9472];
	add.s32 	%r767, %r766, %r765;
	min.s32 	%r768, %r764, %r767;
	st.shared.u32 	[%r14], %r768;
	ld.shared.u32 	%r769, [%r14+128];
	ld.shared.u32 	%r770, [%r22+148];
	ld.shared.u32 	%r771, [%r25+9600];
	add.s32 	%r772, %r771, %r770;
	min.s32 	%r773, %r769, %r772;
	st.shared.u32 	[%r14+128], %r773;
	ld.shared.u32 	%r774, [%r14+8192];
	ld.shared.u32 	%r775, [%r22+8340];
	ld.shared.u32 	%r776, [%r25+9472];
	add.s32 	%r777, %r776, %r775;
	min.s32 	%r778, %r774, %r777;
	st.shared.u32 	[%r14+8192], %r778;
	ld.shared.u32 	%r779, [%r14+8320];
	ld.shared.u32 	%r780, [%r22+8340];
	ld.shared.u32 	%r781, [%r25+9600];
	add.s32 	%r782, %r781, %r780;
	min.s32 	%r783, %r779, %r782;
	st.shared.u32 	[%r14+8320], %r783;
	bar.sync 	0;
	ld.shared.u32 	%r784, [%r14];
	ld.shared.u32 	%r785, [%r22+152];
	ld.shared.u32 	%r786, [%r25+9728];
	add.s32 	%r787, %r786, %r785;
	min.s32 	%r788, %r784, %r787;
	st.shared.u32 	[%r14], %r788;
	ld.shared.u32 	%r789, [%r14+128];
	ld.shared.u32 	%r790, [%r22+152];
	ld.shared.u32 	%r791, [%r25+9856];
	add.s32 	%r792, %r791, %r790;
	min.s32 	%r793, %r789, %r792;
	st.shared.u32 	[%r14+128], %r793;
	ld.shared.u32 	%r794, [%r14+8192];
	ld.shared.u32 	%r795, [%r22+8344];
	ld.shared.u32 	%r796, [%r25+9728];
	add.s32 	%r797, %r796, %r795;
	min.s32 	%r798, %r794, %r797;
	st.shared.u32 	[%r14+8192], %r798;
	ld.shared.u32 	%r799, [%r14+8320];
	ld.shared.u32 	%r800, [%r22+8344];
	ld.shared.u32 	%r801, [%r25+9856];
	add.s32 	%r802, %r801, %r800;
	min.s32 	%r803, %r799, %r802;
	st.shared.u32 	[%r14+8320], %r803;
	bar.sync 	0;
	ld.shared.u32 	%r804, [%r14];
	ld.shared.u32 	%r805, [%r22+156];
	ld.shared.u32 	%r806, [%r25+9984];
	add.s32 	%r807, %r806, %r805;
	min.s32 	%r808, %r804, %r807;
	st.shared.u32 	[%r14], %r808;
	ld.shared.u32 	%r809, [%r14+128];
	ld.shared.u32 	%r810, [%r22+156];
	ld.shared.u32 	%r811, [%r25+10112];
	add.s32 	%r812, %r811, %r810;
	min.s32 	%r813, %r809, %r812;
	st.shared.u32 	[%r14+128], %r813;
	ld.shared.u32 	%r814, [%r14+8192];
	ld.shared.u32 	%r815, [%r22+8348];
	ld.shared.u32 	%r816, [%r25+9984];
	add.s32 	%r817, %r816, %r815;
	min.s32 	%r818, %r814, %r817;
	st.shared.u32 	[%r14+8192], %r818;
	ld.shared.u32 	%r819, [%r14+8320];
	ld.shared.u32 	%r820, [%r22+8348];
	ld.shared.u32 	%r821, [%r25+10112];
	add.s32 	%r822, %r821, %r820;
	min.s32 	%r823, %r819, %r822;
	st.shared.u32 	[%r14+8320], %r823;
	bar.sync 	0;
	ld.shared.u32 	%r824, [%r14];
	ld.shared.u32 	%r825, [%r22+160];
	ld.shared.u32 	%r826, [%r25+10240];
	add.s32 	%r827, %r826, %r825;
	min.s32 	%r828, %r824, %r827;
	st.shared.u32 	[%r14], %r828;
	ld.shared.u32 	%r829, [%r14+128];
	ld.shared.u32 	%r830, [%r22+160];
	ld.shared.u32 	%r831, [%r25+10368];
	add.s32 	%r832, %r831, %r830;
	min.s32 	%r833, %r829, %r832;
	st.shared.u32 	[%r14+128], %r833;
	ld.shared.u32 	%r834, [%r14+8192];
	ld.shared.u32 	%r835, [%r22+8352];
	ld.shared.u32 	%r836, [%r25+10240];
	add.s32 	%r837, %r836, %r835;
	min.s32 	%r838, %r834, %r837;
	st.shared.u32 	[%r14+8192], %r838;
	ld.shared.u32 	%r839, [%r14+8320];
	ld.shared.u32 	%r840, [%r22+8352];
	ld.shared.u32 	%r841, [%r25+10368];
	add.s32 	%r842, %r841, %r840;
	min.s32 	%r843, %r839, %r842;
	st.shared.u32 	[%r14+8320], %r843;
	bar.sync 	0;
	ld.shared.u32 	%r844, [%r14];
	ld.shared.u32 	%r845, [%r22+164];
	ld.shared.u32 	%r846, [%r25+10496];
	add.s32 	%r847, %r846, %r845;
	min.s32 	%r848, %r844, %r847;
	st.shared.u32 	[%r14], %r848;
	ld.shared.u32 	%r849, [%r14+128];
	ld.shared.u32 	%r850, [%r22+164];
	ld.shared.u32 	%r851, [%r25+10624];
	add.s32 	%r852, %r851, %r850;
	min.s32 	%r853, %r849, %r852;
	st.shared.u32 	[%r14+128], %r853;
	ld.shared.u32 	%r854, [%r14+8192];
	ld.shared.u32 	%r855, [%r22+8356];
	ld.shared.u32 	%r856, [%r25+10496];
	add.s32 	%r857, %r856, %r855;
	min.s32 	%r858, %r854, %r857;
	st.shared.u32 	[%r14+8192], %r858;
	ld.shared.u32 	%r859, [%r14+8320];
	ld.shared.u32 	%r860, [%r22+8356];
	ld.shared.u32 	%r861, [%r25+10624];
	add.s32 	%r862, %r861, %r860;
	min.s32 	%r863, %r859, %r862;
	st.shared.u32 	[%r14+8320], %r863;
	bar.sync 	0;
	ld.shared.u32 	%r864, [%r14];
	ld.shared.u32 	%r865, [%r22+168];
	ld.shared.u32 	%r866, [%r25+10752];
	add.s32 	%r867, %r866, %r865;
	min.s32 	%r868, %r864, %r867;
	st.shared.u32 	[%r14], %r868;
	ld.shared.u32 	%r869, [%r14+128];
	ld.shared.u32 	%r870, [%r22+168];
	ld.shared.u32 	%r871, [%r25+10880];
	add.s32 	%r872, %r871, %r870;
	min.s32 	%r873, %r869, %r872;
	st.shared.u32 	[%r14+128], %r873;
	ld.shared.u32 	%r874, [%r14+8192];
	ld.shared.u32 	%r875, [%r22+8360];
	ld.shared.u32 	%r876, [%r25+10752];
	add.s32 	%r877, %r876, %r875;
	min.s32 	%r878, %r874, %r877;
	st.shared.u32 	[%r14+8192], %r878;
	ld.shared.u32 	%r879, [%r14+8320];
	ld.shared.u32 	%r880, [%r22+8360];
	ld.shared.u32 	%r881, [%r25+10880];
	add.s32 	%r882, %r881, %r880;
	min.s32 	%r883, %r879, %r882;
	st.shared.u32 	[%r14+8320], %r883;
	bar.sync 	0;
	ld.shared.u32 	%r884, [%r14];
	ld.shared.u32 	%r885, [%r22+172];
	ld.shared.u32 	%r886, [%r25+11008];
	add.s32 	%r887, %r886, %r885;
	min.s32 	%r888, %r884, %r887;
	st.shared.u32 	[%r14], %r888;
	ld.shared.u32 	%r889, [%r14+128];
	ld.shared.u32 	%r890, [%r22+172];
	ld.shared.u32 	%r891, [%r25+11136];
	add.s32 	%r892, %r891, %r890;
	min.s32 	%r893, %r889, %r892;
	st.shared.u32 	[%r14+128], %r893;
	ld.shared.u32 	%r894, [%r14+8192];
	ld.shared.u32 	%r895, [%r22+8364];
	ld.shared.u32 	%r896, [%r25+11008];
	add.s32 	%r897, %r896, %r895;
	min.s32 	%r898, %r894, %r897;
	st.shared.u32 	[%r14+8192], %r898;
	ld.shared.u32 	%r899, [%r14+8320];
	ld.shared.u32 	%r900, [%r22+8364];
	ld.shared.u32 	%r901, [%r25+11136];
	add.s32 	%r902, %r901, %r900;
	min.s32 	%r903, %r899, %r902;
	st.shared.u32 	[%r14+8320], %r903;
	bar.sync 	0;
	ld.shared.u32 	%r904, [%r14];
	ld.shared.u32 	%r905, [%r22+176];
	ld.shared.u32 	%r906, [%r25+11264];
	add.s32 	%r907, %r906, %r905;
	min.s32 	%r908, %r904, %r907;
	st.shared.u32 	[%r14], %r908;
	ld.shared.u32 	%r909, [%r14+128];
	ld.shared.u32 	%r910, [%r22+176];
	ld.shared.u32 	%r911, [%r25+11392];
	add.s32 	%r912, %r911, %r910;
	min.s32 	%r913, %r909, %r912;
	st.shared.u32 	[%r14+128], %r913;
	ld.shared.u32 	%r914, [%r14+8192];
	ld.shared.u32 	%r915, [%r22+8368];
	ld.shared.u32 	%r916, [%r25+11264];
	add.s32 	%r917, %r916, %r915;
	min.s32 	%r918, %r914, %r917;
	st.shared.u32 	[%r14+8192], %r918;
	ld.shared.u32 	%r919, [%r14+8320];
	ld.shared.u32 	%r920, [%r22+8368];
	ld.shared.u32 	%r921, [%r25+11392];
	add.s32 	%r922, %r921, %r920;
	min.s32 	%r923, %r919, %r922;
	st.shared.u32 	[%r14+8320], %r923;
	bar.sync 	0;
	ld.shared.u32 	%r924, [%r14];
	ld.shared.u32 	%r925, [%r22+180];
	ld.shared.u32 	%r926, [%r25+11520];
	add.s32 	%r927, %r926, %r925;
	min.s32 	%r928, %r924, %r927;
	st.shared.u32 	[%r14], %r928;
	ld.shared.u32 	%r929, [%r14+128];
	ld.shared.u32 	%r930, [%r22+180];
	ld.shared.u32 	%r931, [%r25+11648];
	add.s32 	%r932, %r931, %r930;
	min.s32 	%r933, %r929, %r932;
	st.shared.u32 	[%r14+128], %r933;
	ld.shared.u32 	%r934, [%r14+8192];
	ld.shared.u32 	%r935, [%r22+8372];
	ld.shared.u32 	%r936, [%r25+11520];
	add.s32 	%r937, %r936, %r935;
	min.s32 	%r938, %r934, %r937;
	st.shared.u32 	[%r14+8192], %r938;
	ld.shared.u32 	%r939, [%r14+8320];
	ld.shared.u32 	%r940, [%r22+8372];
	ld.shared.u32 	%r941, [%r25+11648];
	add.s32 	%r942, %r941, %r940;
	min.s32 	%r943, %r939, %r942;
	st.shared.u32 	[%r14+8320], %r943;
	bar.sync 	0;
	ld.shared.u32 	%r944, [%r14];
	ld.shared.u32 	%r945, [%r22+184];
	ld.shared.u32 	%r946, [%r25+11776];
	add.s32 	%r947, %r946, %r945;
	min.s32 	%r948, %r944, %r947;
	st.shared.u32 	[%r14], %r948;
	ld.shared.u32 	%r949, [%r14+128];
	ld.shared.u32 	%r950, [%r22+184];
	ld.shared.u32 	%r951, [%r25+11904];
	add.s32 	%r952, %r951, %r950;
	min.s32 	%r953, %r949, %r952;
	st.shared.u32 	[%r14+128], %r953;
	ld.shared.u32 	%r954, [%r14+8192];
	ld.shared.u32 	%r955, [%r22+8376];
	ld.shared.u32 	%r956, [%r25+11776];
	add.s32 	%r957, %r956, %r955;
	min.s32 	%r958, %r954, %r957;
	st.shared.u32 	[%r14+8192], %r958;
	ld.shared.u32 	%r959, [%r14+8320];
	ld.shared.u32 	%r960, [%r22+8376];
	ld.shared.u32 	%r961, [%r25+11904];
	add.s32 	%r962, %r961, %r960;
	min.s32 	%r963, %r959, %r962;
	st.shared.u32 	[%r14+8320], %r963;
	bar.sync 	0;
	ld.shared.u32 	%r964, [%r14];
	ld.shared.u32 	%r965, [%r22+188];
	ld.shared.u32 	%r966, [%r25+12032];
	add.s32 	%r967, %r966, %r965;
	min.s32 	%r968, %r964, %r967;
	st.shared.u32 	[%r14], %r968;
	ld.shared.u32 	%r969, [%r14+128];
	ld.shared.u32 	%r970, [%r22+188];
	ld.shared.u32 	%r971, [%r25+12160];
	add.s32 	%r972, %r971, %r970;
	min.s32 	%r973, %r969, %r972;
	st.shared.u32 	[%r14+128], %r973;
	ld.shared.u32 	%r974, [%r14+8192];
	ld.shared.u32 	%r975, [%r22+8380];
	ld.shared.u32 	%r976, [%r25+12032];
	add.s32 	%r977, %r976, %r975;
	min.s32 	%r978, %r974, %r977;
	st.shared.u32 	[%r14+8192], %r978;
	ld.shared.u32 	%r979, [%r14+8320];
	ld.shared.u32 	%r980, [%r22+8380];
	ld.shared.u32 	%r981, [%r25+12160];
	add.s32 	%r982, %r981, %r980;
	min.s32 	%r983, %r979, %r982;
	st.shared.u32 	[%r14+8320], %r983;
	bar.sync 	0;
	ld.shared.u32 	%r984, [%r14];
	ld.shared.u32 	%r985, [%r22+192];
	ld.shared.u32 	%r986, [%r25+12288];
	add.s32 	%r987, %r986, %r985;
	min.s32 	%r988, %r984, %r987;
	st.shared.u32 	[%r14], %r988;
	ld.shared.u32 	%r989, [%r14+128];
	ld.shared.u32 	%r990, [%r22+192];
	ld.shared.u32 	%r991, [%r25+12416];
	add.s32 	%r992, %r991, %r990;
	min.s32 	%r993, %r989, %r992;
	st.shared.u32 	[%r14+128], %r993;
	ld.shared.u32 	%r994, [%r14+8192];
	ld.shared.u32 	%r995, [%r22+8384];
	ld.shared.u32 	%r996, [%r25+12288];
	add.s32 	%r997, %r996, %r995;
	min.s32 	%r998, %r994, %r997;
	st.shared.u32 	[%r14+8192], %r998;
	ld.shared.u32 	%r999, [%r14+8320];
	ld.shared.u32 	%r1000, [%r22+8384];
	ld.shared.u32 	%r1001, [%r25+12416];
	add.s32 	%r1002, %r1001, %r1000;
	min.s32 	%r1003, %r999, %r1002;
	st.shared.u32 	[%r14+8320], %r1003;
	bar.sync 	0;
	ld.shared.u32 	%r1004, [%r14];
	ld.shared.u32 	%r1005, [%r22+196];
	ld.shared.u32 	%r1006, [%r25+12544];
	add.s32 	%r1007, %r1006, %r1005;
	min.s32 	%r1008, %r1004, %r1007;
	st.shared.u32 	[%r14], %r1008;
	ld.shared.u32 	%r1009, [%r14+128];
	ld.shared.u32 	%r1010, [%r22+196];
	ld.shared.u32 	%r1011, [%r25+12672];
	add.s32 	%r1012, %r1011, %r1010;
	min.s32 	%r1013, %r1009, %r1012;
	st.shared.u32 	[%r14+128], %r1013;
	ld.shared.u32 	%r1014, [%r14+8192];
	ld.shared.u32 	%r1015, [%r22+8388];
	ld.shared.u32 	%r1016, [%r25+12544];
	add.s32 	%r1017, %r1016, %r1015;
	min.s32 	%r1018, %r1014, %r1017;
	st.shared.u32 	[%r14+8192], %r1018;
	ld.shared.u32 	%r1019, [%r14+8320];
	ld.shared.u32 	%r1020, [%r22+8388];
	ld.shared.u32 	%r1021, [%r25+12672];
	add.s32 	%r1022, %r1021, %r1020;
	min.s32 	%r1023, %r1019, %r1022;
	st.shared.u32 	[%r14+8320], %r1023;
	bar.sync 	0;
	ld.shared.u32 	%r1024, [%r14];
	ld.shared.u32 	%r1025, [%r22+200];
	ld.shared.u32 	%r1026, [%r25+12800];
	add.s32 	%r1027, %r1026, %r1025;
	min.s32 	%r1028, %r1024, %r1027;
	st.shared.u32 	[%r14], %r1028;
	ld.shared.u32 	%r1029, [%r14+128];
	ld.shared.u32 	%r1030, [%r22+200];
	ld.shared.u32 	%r1031, [%r25+12928];
	add.s32 	%r1032, %r1031, %r1030;
	min.s32 	%r1033, %r1029, %r1032;
	st.shared.u32 	[%r14+128], %r1033;
	ld.shared.u32 	%r1034, [%r14+8192];
	ld.shared.u32 	%r1035, [%r22+8392];
	ld.shared.u32 	%r1036, [%r25+12800];
	add.s32 	%r1037, %r1036, %r1035;
	min.s32 	%r1038, %r1034, %r1037;
	st.shared.u32 	[%r14+8192], %r1038;
	ld.shared.u32 	%r1039, [%r14+8320];
	ld.shared.u32 	%r1040, [%r22+8392];
	ld.shared.u32 	%r1041, [%r25+12928];
	add.s32 	%r1042, %r1041, %r1040;
	min.s32 	%r1043, %r1039, %r1042;
	st.shared.u32 	[%r14+8320], %r1043;
	bar.sync 	0;
	ld.shared.u32 	%r1044, [%r14];
	ld.shared.u32 	%r1045, [%r22+204];
	ld.shared.u32 	%r1046, [%r25+13056];
	add.s32 	%r1047, %r1046, %r1045;
	min.s32 	%r1048, %r1044, %r1047;
	st.shared.u32 	[%r14], %r1048;
	ld.shared.u32 	%r1049, [%r14+128];
	ld.shared.u32 	%r1050, [%r22+204];
	ld.shared.u32 	%r1051, [%r25+13184];
	add.s32 	%r1052, %r1051, %r1050;
	min.s32 	%r1053, %r1049, %r1052;
	st.shared.u32 	[%r14+128], %r1053;
	ld.shared.u32 	%r1054, [%r14+8192];
	ld.shared.u32 	%r1055, [%r22+8396];
	ld.shared.u32 	%r1056, [%r25+13056];
	add.s32 	%r1057, %r1056, %r1055;
	min.s32 	%r1058, %r1054, %r1057;
	st.shared.u32 	[%r14+8192], %r1058;
	ld.shared.u32 	%r1059, [%r14+8320];
	ld.shared.u32 	%r1060, [%r22+8396];
	ld.shared.u32 	%r1061, [%r25+13184];
	add.s32 	%r1062, %r1061, %r1060;
	min.s32 	%r1063, %r1059, %r1062;
	st.shared.u32 	[%r14+8320], %r1063;
	bar.sync 	0;
	ld.shared.u32 	%r1064, [%r14];
	ld.shared.u32 	%r1065, [%r22+208];
	ld.shared.u32 	%r1066, [%r25+13312];
	add.s32 	%r1067, %r1066, %r1065;
	min.s32 	%r1068, %r1064, %r1067;
	st.shared.u32 	[%r14], %r1068;
	ld.shared.u32 	%r1069, [%r14+128];
	ld.shared.u32 	%r1070, [%r22+208];
	ld.shared.u32 	%r1071, [%r25+13440];
	add.s32 	%r1072, %r1071, %r1070;
	min.s32 	%r1073, %r1069, %r1072;
	st.shared.u32 	[%r14+128], %r1073;
	ld.shared.u32 	%r1074, [%r14+8192];
	ld.shared.u32 	%r1075, [%r22+8400];
	ld.shared.u32 	%r1076, [%r25+13312];
	add.s32 	%r1077, %r1076, %r1075;
	min.s32 	%r1078, %r1074, %r1077;
	st.shared.u32 	[%r14+8192], %r1078;
	ld.shared.u32 	%r1079, [%r14+8320];
	ld.shared.u32 	%r1080, [%r22+8400];
	ld.shared.u32 	%r1081, [%r25+13440];
	add.s32 	%r1082, %r1081, %r1080;
	min.s32 	%r1083, %r1079, %r1082;
	st.shared.u32 	[%r14+8320], %r1083;
	bar.sync 	0;
	ld.shared.u32 	%r1084, [%r14];
	ld.shared.u32 	%r1085, [%r22+212];
	ld.shared.u32 	%r1086, [%r25+13568];
	add.s32 	%r1087, %r1086, %r1085;
	min.s32 	%r1088, %r1084, %r1087;
	st.shared.u32 	[%r14], %r1088;
	ld.shared.u32 	%r1089, [%r14+128];
	ld.shared.u32 	%r1090, [%r22+212];
	ld.shared.u32 	%r1091, [%r25+13696];
	add.s32 	%r1092, %r1091, %r1090;
	min.s32 	%r1093, %r1089, %r1092;
	st.shared.u32 	[%r14+128], %r1093;
	ld.shared.u32 	%r1094, [%r14+8192];
	ld.shared.u32 	%r1095, [%r22+8404];
	ld.shared.u32 	%r1096, [%r25+13568];
	add.s32 	%r1097, %r1096, %r1095;
	min.s32 	%r1098, %r1094, %r1097;
	st.shared.u32 	[%r14+8192], %r1098;
	ld.shared.u32 	%r1099, [%r14+8320];
	ld.shared.u32 	%r1100, [%r22+8404];
	ld.shared.u32 	%r1101, [%r25+13696];
	add.s32 	%r1102, %r1101, %r1100;
	min.s32 	%r1103, %r1099, %r1102;
	st.shared.u32 	[%r14+8320], %r1103;
	bar.sync 	0;
	ld.shared.u32 	%r1104, [%r14];
	ld.shared.u32 	%r1105, [%r22+216];
	ld.shared.u32 	%r1106, [%r25+13824];
	add.s32 	%r1107, %r1106, %r1105;
	min.s32 	%r1108, %r1104, %r1107;
	st.shared.u32 	[%r14], %r1108;
	ld.shared.u32 	%r1109, [%r14+128];
	ld.shared.u32 	%r1110, [%r22+216];
	ld.shared.u32 	%r1111, [%r25+13952];
	add.s32 	%r1112, %r1111, %r1110;
	min.s32 	%r1113, %r1109, %r1112;
	st.shared.u32 	[%r14+128], %r1113;
	ld.shared.u32 	%r1114, [%r14+8192];
	ld.shared.u32 	%r1115, [%r22+8408];
	ld.shared.u32 	%r1116, [%r25+13824];
	add.s32 	%r1117, %r1116, %r1115;
	min.s32 	%r1118, %r1114, %r1117;
	st.shared.u32 	[%r14+8192], %r1118;
	ld.shared.u32 	%r1119, [%r14+8320];
	ld.shared.u32 	%r1120, [%r22+8408];
	ld.shared.u32 	%r1121, [%r25+13952];
	add.s32 	%r1122, %r1121, %r1120;
	min.s32 	%r1123, %r1119, %r1122;
	st.shared.u32 	[%r14+8320], %r1123;
	bar.sync 	0;
	ld.shared.u32 	%r1124, [%r14];
	ld.shared.u32 	%r1125, [%r22+220];
	ld.shared.u32 	%r1126, [%r25+14080];
	add.s32 	%r1127, %r1126, %r1125;
	min.s32 	%r1128, %r1124, %r1127;
	st.shared.u32 	[%r14], %r1128;
	ld.shared.u32 	%r1129, [%r14+128];
	ld.shared.u32 	%r1130, [%r22+220];
	ld.shared.u32 	%r1131, [%r25+14208];
	add.s32 	%r1132, %r1131, %r1130;
	min.s32 	%r1133, %r1129, %r1132;
	st.shared.u32 	[%r14+128], %r1133;
	ld.shared.u32 	%r1134, [%r14+8192];
	ld.shared.u32 	%r1135, [%r22+8412];
	ld.shared.u32 	%r1136, [%r25+14080];
	add.s32 	%r1137, %r1136, %r1135;
	min.s32 	%r1138, %r1134, %r1137;
	st.shared.u32 	[%r14+8192], %r1138;
	ld.shared.u32 	%r1139, [%r14+8320];
	ld.shared.u32 	%r1140, [%r22+8412];
	ld.shared.u32 	%r1141, [%r25+14208];
	add.s32 	%r1142, %r1141, %r1140;
	min.s32 	%r1143, %r1139, %r1142;
	st.shared.u32 	[%r14+8320], %r1143;
	bar.sync 	0;
	ld.shared.u32 	%r1144, [%r14];
	ld.shared.u32 	%r1145, [%r22+224];
	ld.shared.u32 	%r1146, [%r25+14336];
	add.s32 	%r1147, %r1146, %r1145;
	min.s32 	%r1148, %r1144, %r1147;
	st.shared.u32 	[%r14], %r1148;
	ld.shared.u32 	%r1149, [%r14+128];
	ld.shared.u32 	%r1150, [%r22+224];
	ld.shared.u32 	%r1151, [%r25+14464];
	add.s32 	%r1152, %r1151, %r1150;
	min.s32 	%r1153, %r1149, %r1152;
	st.shared.u32 	[%r14+128], %r1153;
	ld.shared.u32 	%r1154, [%r14+8192];
	ld.shared.u32 	%r1155, [%r22+8416];
	ld.shared.u32 	%r1156, [%r25+14336];
	add.s32 	%r1157, %r1156, %r1155;
	min.s32 	%r1158, %r1154, %r1157;
	st.shared.u32 	[%r14+8192], %r1158;
	ld.shared.u32 	%r1159, [%r14+8320];
	ld.shared.u32 	%r1160, [%r22+8416];
	ld.shared.u32 	%r1161, [%r25+14464];
	add.s32 	%r1162, %r1161, %r1160;
	min.s32 	%r1163, %r1159, %r1162;
	st.shared.u32 	[%r14+8320], %r1163;
	bar.sync 	0;
	ld.shared.u32 	%r1164, [%r14];
	ld.shared.u32 	%r1165, [%r22+228];
	ld.shared.u32 	%r1166, [%r25+14592];
	add.s32 	%r1167, %r1166, %r1165;
	min.s32 	%r1168, %r1164, %r1167;
	st.shared.u32 	[%r14], %r1168;
	ld.shared.u32 	%r1169, [%r14+128];
	ld.shared.u32 	%r1170, [%r22+228];
	ld.shared.u32 	%r1171, [%r25+14720];
	add.s32 	%r1172, %r1171, %r1170;
	min.s32 	%r1173, %r1169, %r1172;
	st.shared.u32 	[%r14+128], %r1173;
	ld.shared.u32 	%r1174, [%r14+8192];
	ld.shared.u32 	%r1175, [%r22+8420];
	ld.shared.u32 	%r1176, [%r25+14592];
	add.s32 	%r1177, %r1176, %r1175;
	min.s32 	%r1178, %r1174, %r1177;
	st.shared.u32 	[%r14+8192], %r1178;
	ld.shared.u32 	%r1179, [%r14+8320];
	ld.shared.u32 	%r1180, [%r22+8420];
	ld.shared.u32 	%r1181, [%r25+14720];
	add.s32 	%r1182, %r1181, %r1180;
	min.s32 	%r1183, %r1179, %r1182;
	st.shared.u32 	[%r14+8320], %r1183;
	bar.sync 	0;
	ld.shared.u32 	%r1184, [%r14];
	ld.shared.u32 	%r1185, [%r22+232];
	ld.shared.u32 	%r1186, [%r25+14848];
	add.s32 	%r1187, %r1186, %r1185;
	min.s32 	%r1188, %r1184, %r1187;
	st.shared.u32 	[%r14], %r1188;
	ld.shared.u32 	%r1189, [%r14+128];
	ld.shared.u32 	%r1190, [%r22+232];
	ld.shared.u32 	%r1191, [%r25+14976];
	add.s32 	%r1192, %r1191, %r1190;
	min.s32 	%r1193, %r1189, %r1192;
	st.shared.u32 	[%r14+128], %r1193;
	ld.shared.u32 	%r1194, [%r14+8192];
	ld.shared.u32 	%r1195, [%r22+8424];
	ld.shared.u32 	%r1196, [%r25+14848];
	add.s32 	%r1197, %r1196, %r1195;
	min.s32 	%r1198, %r1194, %r1197;
	st.shared.u32 	[%r14+8192], %r1198;
	ld.shared.u32 	%r1199, [%r14+8320];
	ld.shared.u32 	%r1200, [%r22+8424];
	ld.shared.u32 	%r1201, [%r25+14976];
	add.s32 	%r1202, %r1201, %r1200;
	min.s32 	%r1203, %r1199, %r1202;
	st.shared.u32 	[%r14+8320], %r1203;
	bar.sync 	0;
	ld.shared.u32 	%r1204, [%r14];
	ld.shared.u32 	%r1205, [%r22+236];
	ld.shared.u32 	%r1206, [%r25+15104];
	add.s32 	%r1207, %r1206, %r1205;
	min.s32 	%r1208, %r1204, %r1207;
	st.shared.u32 	[%r14], %r1208;
	ld.shared.u32 	%r1209, [%r14+128];
	ld.shared.u32 	%r1210, [%r22+236];
	ld.shared.u32 	%r1211, [%r25+15232];
	add.s32 	%r1212, %r1211, %r1210;
	min.s32 	%r1213, %r1209, %r1212;
	st.shared.u32 	[%r14+128], %r1213;
	ld.shared.u32 	%r1214, [%r14+8192];
	ld.shared.u32 	%r1215, [%r22+8428];
	ld.shared.u32 	%r1216, [%r25+15104];
	add.s32 	%r1217, %r1216, %r1215;
	min.s32 	%r1218, %r1214, %r1217;
	st.shared.u32 	[%r14+8192], %r1218;
	ld.shared.u32 	%r1219, [%r14+8320];
	ld.shared.u32 	%r1220, [%r22+8428];
	ld.shared.u32 	%r1221, [%r25+15232];
	add.s32 	%r1222, %r1221, %r1220;
	min.s32 	%r1223, %r1219, %r1222;
	st.shared.u32 	[%r14+8320], %r1223;
	bar.sync 	0;
	ld.shared.u32 	%r1224, [%r14];
	ld.shared.u32 	%r1225, [%r22+240];
	ld.shared.u32 	%r1226, [%r25+15360];
	add.s32 	%r1227, %r1226, %r1225;
	min.s32 	%r1228, %r1224, %r1227;
	st.shared.u32 	[%r14], %r1228;
	ld.shared.u32 	%r1229, [%r14+128];
	ld.shared.u32 	%r1230, [%r22+240];
	ld.shared.u32 	%r1231, [%r25+15488];
	add.s32 	%r1232, %r1231, %r1230;
	min.s32 	%r1233, %r1229, %r1232;
	st.shared.u32 	[%r14+128], %r1233;
	ld.shared.u32 	%r1234, [%r14+8192];
	ld.shared.u32 	%r1235, [%r22+8432];
	ld.shared.u32 	%r1236, [%r25+15360];
	add.s32 	%r1237, %r1236, %r1235;
	min.s32 	%r1238, %r1234, %r1237;
	st.shared.u32 	[%r14+8192], %r1238;
	ld.shared.u32 	%r1239, [%r14+8320];
	ld.shared.u32 	%r1240, [%r22+8432];
	ld.shared.u32 	%r1241, [%r25+15488];
	add.s32 	%r1242, %r1241, %r1240;
	min.s32 	%r1243, %r1239, %r1242;
	st.shared.u32 	[%r14+8320], %r1243;
	bar.sync 	0;
	ld.shared.u32 	%r1244, [%r14];
	ld.shared.u32 	%r1245, [%r22+244];
	ld.shared.u32 	%r1246, [%r25+15616];
	add.s32 	%r1247, %r1246, %r1245;
	min.s32 	%r1248, %r1244, %r1247;
	st.shared.u32 	[%r14], %r1248;
	ld.shared.u32 	%r1249, [%r14+128];
	ld.shared.u32 	%r1250, [%r22+244];
	ld.shared.u32 	%r1251, [%r25+15744];
	add.s32 	%r1252, %r1251, %r1250;
	min.s32 	%r1253, %r1249, %r1252;
	st.shared.u32 	[%r14+128], %r1253;
	ld.shared.u32 	%r1254, [%r14+8192];
	ld.shared.u32 	%r1255, [%r22+8436];
	ld.shared.u32 	%r1256, [%r25+15616];
	add.s32 	%r1257, %r1256, %r1255;
	min.s32 	%r1258, %r1254, %r1257;
	st.shared.u32 	[%r14+8192], %r1258;
	ld.shared.u32 	%r1259, [%r14+8320];
	ld.shared.u32 	%r1260, [%r22+8436];
	ld.shared.u32 	%r1261, [%r25+15744];
	add.s32 	%r1262, %r1261, %r1260;
	min.s32 	%r1263, %r1259, %r1262;
	st.shared.u32 	[%r14+8320], %r1263;
	bar.sync 	0;
	ld.shared.u32 	%r1264, [%r14];
	ld.shared.u32 	%r1265, [%r22+248];
	ld.shared.u32 	%r1266, [%r25+15872];
	add.s32 	%r1267, %r1266, %r1265;
	min.s32 	%r1268, %r1264, %r1267;
	st.shared.u32 	[%r14], %r1268;
	ld.shared.u32 	%r1269, [%r14+128];
	ld.shared.u32 	%r1270, [%r22+248];
	ld.shared.u32 	%r1271, [%r25+16000];
	add.s32 	%r1272, %r1271, %r1270;
	min.s32 	%r1273, %r1269, %r1272;
	st.shared.u32 	[%r14+128], %r1273;
	ld.shared.u32 	%r1274, [%r14+8192];
	ld.shared.u32 	%r1275, [%r22+8440];
	ld.shared.u32 	%r1276, [%r25+15872];
	add.s32 	%r1277, %r1276, %r1275;
	min.s32 	%r1278, %r1274, %r1277;
	st.shared.u32 	[%r14+8192], %r1278;
	ld.shared.u32 	%r1279, [%r14+8320];
	ld.shared.u32 	%r1280, [%r22+8440];
	ld.shared.u32 	%r1281, [%r25+16000];
	add.s32 	%r1282, %r1281, %r1280;
	min.s32 	%r1283, %r1279, %r1282;
	st.shared.u32 	[%r14+8320], %r1283;
	bar.sync 	0;
	ld.shared.u32 	%r1284, [%r14];
	ld.shared.u32 	%r1285, [%r22+252];
	ld.shared.u32 	%r1286, [%r25+16128];
	add.s32 	%r1287, %r1286, %r1285;
	min.s32 	%r1288, %r1284, %r1287;
	st.shared.u32 	[%r14], %r1288;
	ld.shared.u32 	%r1289, [%r14+128];
	ld.shared.u32 	%r1290, [%r22+252];
	ld.shared.u32 	%r1291, [%r25+16256];
	add.s32 	%r1292, %r1291, %r1290;
	min.s32 	%r1293, %r1289, %r1292;
	st.shared.u32 	[%r14+128], %r1293;
	ld.shared.u32 	%r1294, [%r14+8192];
	ld.shared.u32 	%r1295, [%r22+8444];
	ld.shared.u32 	%r1296, [%r25+16128];
	add.s32 	%r1297, %r1296, %r1295;
	min.s32 	%r1298, %r1294, %r1297;
	st.shared.u32 	[%r14+8192], %r1298;
	ld.shared.u32 	%r1299, [%r14+8320];
	ld.shared.u32 	%r1300, [%r22+8444];
	ld.shared.u32 	%r1301, [%r25+16256];
	add.s32 	%r1302, %r1301, %r1300;
	min.s32 	%r1303, %r1299, %r1302;
	st.shared.u32 	[%r14+8320], %r1303;
	st.global.u32 	[%rd4], %r1288;
	st.global.u32 	[%rd4+128], %r1293;
	st.global.u32 	[%rd6], %r1298;
	st.global.u32 	[%rd6+128], %r1303;
	ret;

}
	// .globl	_Z6phase2iPii
.visible .entry _Z6phase2iPii(
	.param .u32 _Z6phase2iPii_param_0,
	.param .u64 .ptr .align 1 _Z6phase2iPii_param_1,
	.param .u32 _Z6phase2iPii_param_2
)
{
	.reg .pred 	%p<3>;
	.reg .b32 	%r<818>;
	.reg .b64 	%rd<15>;

	ld.param.u32 	%r1, [_Z6phase2iPii_param_0];
	ld.param.u64 	%rd1, [_Z6phase2iPii_param_1];
	ld.param.u32 	%r2, [_Z6phase2iPii_param_2];
	cvta.to.global.u64 	%rd2, %rd1;
	mov.u32 	%r3, %ctaid.x;
	mov.u32 	%r4, %ctaid.y;
	mov.u32 	%r5, %tid.x;
	mov.u32 	%r6, %tid.y;
	shl.b32 	%r7, %r1, 6;
	setp.eq.s32 	%p1, %r3, 0;
	setp.ge.s32 	%p2, %r4, %r1;
	selp.u32 	%r8, 1, 0, %p2;
	add.s32 	%r9, %r4, %r8;
	selp.b32 	%r10, %r9, 0, %p1;
	mad.lo.s32 	%r11, %r1, %r3, %r10;
	shl.b32 	%r12, %r11, 6;
	selp.b32 	%r13, %r1, 0, %p1;
	mad.lo.s32 	%r14, %r9, %r3, %r13;
	shl.b32 	%r15, %r14, 6;
	add.s32 	%r16, %r12, %r6;
	mul.lo.s32 	%r17, %r16, %r2;
	add.s32 	%r18, %r15, %r5;
	add.s32 	%r19, %r17, %r18;
	mul.wide.s32 	%rd3, %r19, 4;
	add.s64 	%rd4, %rd2, %rd3;
	ld.global.u32 	%r20, [%rd4];
	ld.global.u32 	%r21, [%rd4+128];
	shl.b32 	%r22, %r2, 5;
	add.s32 	%r23, %r17, %r22;
	add.s32 	%r24, %r23, %r18;
	mul.wide.s32 	%rd5, %r24, 4;
	add.s64 	%rd6, %rd2, %rd5;
	ld.global.u32 	%r25, [%rd6];
	ld.global.u32 	%r26, [%rd6+128];
	add.s32 	%r27, %r7, %r5;
	add.s32 	%r28, %r17, %r27;
	mul.wide.s32 	%rd7, %r28, 4;
	add.s64 	%rd8, %rd2, %rd7;
	ld.global.u32 	%r29, [%rd8];
	shl.b32 	%r30, %r6, 6;
	add.s32 	%r31, %r30, %r5;
	shl.b32 	%r32, %r31, 2;
	mov.u32 	%r33, shared_Dist;
	add.s32 	%r34, %r33, %r32;
	st.shared.u32 	[%r34], %r29;
	ld.global.u32 	%r35, [%rd8+128];
	st.shared.u32 	[%r34+128], %r35;
	add.s32 	%r36, %r23, %r27;
	mul.wide.s32 	%rd9, %r36, 4;
	add.s64 	%rd10, %rd2, %rd9;
	ld.global.u32 	%r37, [%rd10];
	st.shared.u32 	[%r34+8192], %r37;
	ld.global.u32 	%r38, [%rd10+128];
	st.shared.u32 	[%r34+8320], %r38;
	add.s32 	%r39, %r7, %r6;
	mad.lo.s32 	%r40, %r39, %r2, %r18;
	mul.wide.s32 	%rd11, %r40, 4;
	add.s64 	%rd12, %rd2, %rd11;
	ld.global.u32 	%r41, [%rd12];
	st.shared.u32 	[%r34+16384], %r41;
	ld.global.u32 	%r42, [%rd12+128];
	st.shared.u32 	[%r34+16512], %r42;
	add.s32 	%r43, %r40, %r22;
	mul.wide.s32 	%rd13, %r43, 4;
	add.s64 	%rd14, %rd2, %rd13;
	ld.global.u32 	%r44, [%rd14];
	st.shared.u32 	[%r34+24576], %r44;
	ld.global.u32 	%r45, [%rd14+128];
	st.shared.u32 	[%r34+24704], %r45;
	bar.sync 	0;
	shl.b32 	%r46, %r6, 8;
	add.s32 	%r47, %r33, %r46;
	ld.shared.v4.u32 	{%r48, %r49, %r50, %r51}, [%r47];
	shl.b32 	%r52, %r5, 2;
	add.s32 	%r53, %r33, %r52;
	ld.shared.u32 	%r54, [%r53+16384];
	add.s32 	%r55, %r54, %r48;
	min.s32 	%r56, %r20, %r55;
	ld.shared.u32 	%r57, [%r53+16512];
	add.s32 	%r58, %r57, %r48;
	min.s32 	%r59, %r21, %r58;
	ld.shared.v4.u32 	{%r60, %r61, %r62, %r63}, [%r47+8192];
	add.s32 	%r64, %r54, %r60;
	min.s32 	%r65, %r25, %r64;
	add.s32 	%r66, %r57, %r60;
	min.s32 	%r67, %r26, %r66;
	ld.shared.u32 	%r68, [%r53+16640];
	add.s32 	%r69, %r68, %r49;
	min.s32 	%r70, %r56, %r69;
	ld.shared.u32 	%r71, [%r53+16768];
	add.s32 	%r72, %r71, %r49;
	min.s32 	%r73, %r59, %r72;
	add.s32 	%r74, %r68, %r61;
	min.s32 	%r75, %r65, %r74;
	add.s32 	%r76, %r71, %r61;
	min.s32 	%r77, %r67, %r76;
	ld.shared.u32 	%r78, [%r53+16896];
	add.s32 	%r79, %r78, %r50;
	min.s32 	%r80, %r70, %r79;
	ld.shared.u32 	%r81, [%r53+17024];
	add.s32 	%r82, %r81, %r50;
	min.s32 	%r83, %r73, %r82;
	add.s32 	%r84, %r78, %r62;
	min.s32 	%r85, %r75, %r84;
	add.s32 	%r86, %r81, %r62;
	min.s32 	%r87, %r77, %r86;
	ld.shared.u32 	%r88, [%r53+17152];
	add.s32 	%r89, %r88, %r51;
	min.s32 	%r90, %r80, %r89;
	ld.shared.u32 	%r91, [%r53+17280];
	add.s32 	%r92, %r91, %r51;
	min.s32 	%r93, %r83, %r92;
	add.s32 	%r94, %r88, %r63;
	min.s32 	%r95, %r85, %r94;
	add.s32 	%r96, %r91, %r63;
	min.s32 	%r97, %r87, %r96;
	ld.shared.v4.u32 	{%r98, %r99, %r100, %r101}, [%r47+16];
	ld.shared.u32 	%r102, [%r53+17408];
	add.s32 	%r103, %r102, %r98;
	min.s32 	%r104, %r90, %r103;
	ld.shared.u32 	%r105, [%r53+17536];
	add.s32 	%r106, %r105, %r98;
	min.s32 	%r107, %r93, %r106;
	ld.shared.v4.u32 	{%r108, %r109, %r110, %r111}, [%r47+8208];
	add.s32 	%r112, %r102, %r108;
	min.s32 	%r113, %r95, %r112;
	add.s32 	%r114, %r105, %r108;
	min.s32 	%r115, %r97, %r114;
	ld.shared.u32 	%r116, [%r53+17664];
	add.s32 	%r117, %r116, %r99;
	min.s32 	%r118, %r104, %r117;
	ld.shared.u32 	%r119, [%r53+17792];
	add.s32 	%r120, %r119, %r99;
	min.s32 	%r121, %r107, %r120;
	add.s32 	%r122, %r116, %r109;
	min.s32 	%r123, %r113, %r122;
	add.s32 	%r124, %r119, %r109;
	min.s32 	%r125, %r115, %r124;
	ld.shared.u32 	%r126, [%r53+17920];
	add.s32 	%r127, %r126, %r100;
	min.s32 	%r128, %r118, %r127;
	ld.shared.u32 	%r129, [%r53+18048];
	add.s32 	%r130, %r129, %r100;
	min.s32 	%r131, %r121, %r130;
	add.s32 	%r132, %r126, %r110;
	min.s32 	%r133, %r123, %r132;
	add.s32 	%r134, %r129, %r110;
	min.s32 	%r135, %r125, %r134;
	ld.shared.u32 	%r136, [%r53+18176];
	add.s32 	%r137, %r136, %r101;
	min.s32 	%r138, %r128, %r137;
	ld.shared.u32 	%r139, [%r53+18304];
	add.s32 	%r140, %r139, %r101;
	min.s32 	%r141, %r131, %r140;
	add.s32 	%r142, %r136, %r111;
	min.s32 	%r143, %r133, %r142;
	add.s32 	%r144, %r139, %r111;
	min.s32 	%r145, %r135, %r144;
	ld.shared.v4.u32 	{%r146, %r147, %r148, %r149}, [%r47+32];
	ld.shared.u32 	%r150, [%r53+18432];
	add.s32 	%r151, %r150, %r146;
	min.s32 	%r152, %r138, %r151;
	ld.shared.u32 	%r153, [%r53+18560];
	add.s32 	%r154, %r153, %r146;
	min.s32 	%r155, %r141, %r154;
	ld.shared.v4.u32 	{%r156, %r157, %r158, %r159}, [%r47+8224];
	add.s32 	%r160, %r150, %r156;
	min.s32 	%r161, %r143, %r160;
	add.s32 	%r162, %r153, %r156;
	min.s32 	%r163, %r145, %r162;
	ld.shared.u32 	%r164, [%r53+18688];
	add.s32 	%r165, %r164, %r147;
	min.s32 	%r166, %r152, %r165;
	ld.shared.u32 	%r167, [%r53+18816];
	add.s32 	%r168, %r167, %r147;
	min.s32 	%r169, %r155, %r168;
	add.s32 	%r170, %r164, %r157;
	min.s32 	%r171, %r161, %r170;
	add.s32 	%r172, %r167, %r157;
	min.s32 	%r173, %r163, %r172;
	ld.shared.u32 	%r174, [%r53+18944];
	add.s32 	%r175, %r174, %r148;
	min.s32 	%r176, %r166, %r175;
	ld.shared.u32 	%r177, [%r53+19072];
	add.s32 	%r178, %r177, %r148;
	min.s32 	%r179, %r169, %r178;
	add.s32 	%r180, %r174, %r158;
	min.s32 	%r181, %r171, %r180;
	add.s32 	%r182, %r177, %r158;
	min.s32 	%r183, %r173, %r182;
	ld.shared.u32 	%r184, [%r53+19200];
	add.s32 	%r185, %r184, %r149;
	min.s32 	%r186, %r176, %r185;
	ld.shared.u32 	%r187, [%r53+19328];
	add.s32 	%r188, %r187, %r149;
	min.s32 	%r189, %r179, %r188;
	add.s32 	%r190, %r184, %r159;
	min.s32 	%r191, %r181, %r190;
	add.s32 	%r192, %r187, %r159;
	min.s32 	%r193, %r183, %r192;
	ld.shared.v4.u32 	{%r194, %r195, %r196, %r197}, [%r47+48];
	ld.shared.u32 	%r198, [%r53+19456];
	add.s32 	%r199, %r198, %r194;
	min.s32 	%r200, %r186, %r199;
	ld.shared.u32 	%r201, [%r53+19584];
	add.s32 	%r202, %r201, %r194;
	min.s32 	%r203, %r189, %r202;
	ld.shared.v4.u32 	{%r204, %r205, %r206, %r207}, [%r47+8240];
	add.s32 	%r208, %r198, %r204;
	min.s32 	%r209, %r191, %r208;
	add.s32 	%r210, %r201, %r204;
	min.s32 	%r211, %r193, %r210;
	ld.shared.u32 	%r212, [%r53+19712];
	add.s32 	%r213, %r212, %r195;
	min.s32 	%r214, %r200, %r213;
	ld.shared.u32 	%r215, [%r53+19840];
	add.s32 	%r216, %r215, %r195;
	min.s32 	%r217, %r203, %r216;
	add.s32 	%r218, %r212, %r205;
	min.s32 	%r219, %r209, %r218;
	add.s32 	%r220, %r215, %r205;
	min.s32 	%r221, %r211, %r220;
	ld.shared.u32 	%r222, [%r53+19968];
	add.s32 	%r223, %r222, %r196;
	min.s32 	%r224, %r214, %r223;
	ld.shared.u32 	%r225, [%r53+20096];
	add.s32 	%r226, %r225, %r196;
	min.s32 	%r227, %r217, %r226;
	add.s32 	%r228, %r222, %r206;
	min.s32 	%r229, %r219, %r228;
	add.s32 	%r230, %r225, %r206;
	min.s32 	%r231, %r221, %r230;
	ld.shared.u32 	%r232, [%r53+20224];
	add.s32 	%r233, %r232, %r197;
	min.s32 	%r234, %r224, %r233;
	ld.shared.u32 	%r235, [%r53+20352];
	add.s32 	%r236, %r235, %r197;
	min.s32 	%r237, %r227, %r236;
	add.s32 	%r238, %r232, %r207;
	min.s32 	%r239, %r229, %r238;
	add.s32 	%r240, %r235, %r207;
	min.s32 	%r241, %r231, %r240;
	ld.shared.v4.u32 	{%r242, %r243, %r244, %r245}, [%r47+64];
	ld.shared.u32 	%r246, [%r53+20480];
	add.s32 	%r247, %r246, %r242;
	min.s32 	%r248, %r234, %r247;
	ld.shared.u32 	%r249, [%r53+20608];
	add.s32 	%r250, %r249, %r242;
	min.s32 	%r251, %r237, %r250;
	ld.shared.v4.u32 	{%r252, %r253, %r254, %r255}, [%r47+8256];
	add.s32 	%r256, %r246, %r252;
	min.s32 	%r257, %r239, %r256;
	add.s32 	%r258, %r249, %r252;
	min.s32 	%r259, %r241, %r258;
	ld.shared.u32 	%r260, [%r53+20736];
	add.s32 	%r261, %r260, %r243;
	min.s32 	%r262, %r248, %r261;
	ld.shared.u32 	%r263, [%r53+20864];
	add.s32 	%r264, %r263, %r243;
	min.s32 	%r265, %r251, %r264;
	add.s32 	%r266, %r260, %r253;
	min.s32 	%r267, %r257, %r266;
	add.s32 	%r268, %r263, %r253;
	min.s32 	%r269, %r259, %r268;
	ld.shared.u32 	%r270, [%r53+20992];
	add.s32 	%r271, %r270, %r244;
	min.s32 	%r272, %r262, %r271;
	ld.shared.u32 	%r273, [%r53+21120];
	add.s32 	%r274, %r273, %r244;
	min.s32 	%r275, %r265, %r274;
	add.s32 	%r276, %r270, %r254;
	min.s32 	%r277, %r267, %r276;
	add.s32 	%r278, %r273, %r254;
	min.s32 	%r279, %r269, %r278;
	ld.shared.u32 	%r280, [%r53+21248];
	add.s32 	%r281, %r280, %r245;
	min.s32 	%r282, %r272, %r281;
	ld.shared.u32 	%r283, [%r53+21376];
	add.s32 	%r284, %r283, %r245;
	min.s32 	%r285, %r275, %r284;
	add.s32 	%r286, %r280, %r255;
	min.s32 	%r287, %r277, %r286;
	add.s32 	%r288, %r283, %r255;
	min.s32 	%r289, %r279, %r288;
	ld.shared.v4.u32 	{%r290, %r291, %r292, %r293}, [%r47+80];
	ld.shared.u32 	%r294, [%r53+21504];
	add.s32 	%r295, %r294, %r290;
	min.s32 	%r296, %r282, %r295;
	ld.shared.u32 	%r297, [%r53+21632];
	add.s32 	%r298, %r297, %r290;
	min.s32 	%r299, %r285, %r298;
	ld.shared.v4.u32 	{%r300, %r301, %r302, %r303}, [%r47+8272];
	add.s32 	%r304, %r294, %r300;
	min.s32 	%r305, %r287, %r304;
	add.s32 	%r306, %r297, %r300;
	min.s32 	%r307, %r289, %r306;
	ld.shared.u32 	%r308, [%r53+21760];
	add.s32 	%r309, %r308, %r291;
	min.s32 	%r310, %r296, %r309;
	ld.shared.u32 	%r311, [%r53+21888];
	add.s32 	%r312, %r311, %r291;
	min.s32 	%r313, %r299, %r312;
	add.s32 	%r314, %r308, %r301;
	min.s32 	%r315, %r305, %r314;
	add.s32 	%r316, %r311, %r301;
	min.s32 	%r317, %r307, %r316;
	ld.shared.u32 	%r318, [%r53+22016];
	add.s32 	%r319, %r318, %r292;
	min.s32 	%r320, %r310, %r319;
	ld.shared.u32 	%r321, [%r53+22144];
	add.s32 	%r322, %r321, %r292;
	min.s32 	%r323, %r313, %r322;
	add.s32 	%r324, %r318, %r302;
	min.s32 	%r325, %r315, %r324;
	add.s32 	%r326, %r321, %r302;
	min.s32 	%r327, %r317, %r326;
	ld.shared.u32 	%r328, [%r53+22272];
	add.s32 	%r329, %r328, %r293;
	min.s32 	%r330, %r320, %r329;
	ld.shared.u32 	%r331, [%r53+22400];
	add.s32 	%r332, %r331, %r293;
	min.s32 	%r333, %r323, %r332;
	add.s32 	%r334, %r328, %r303;
	min.s32 	%r335, %r325, %r334;
	add.s32 	%r336, %r331, %r303;
	min.s32 	%r337, %r327, %r336;
	ld.shared.v4.u32 	{%r338, %r339, %r340, %r341}, [%r47+96];
	ld.shared.u32 	%r342, [%r53+22528];
	add.s32 	%r343, %r342, %r338;
	min.s32 	%r344, %r330, %r343;
	ld.shared.u32 	%r345, [%r53+22656];
	add.s32 	%r346, %r345, %r338;
	min.s32 	%r347, %r333, %r346;
	ld.shared.v4.u32 	{%r348, %r349, %r350, %r351}, [%r47+8288];
	add.s32 	%r352, %r342, %r348;
	min.s32 	%r353, %r335, %r352;
	add.s32 	%r354, %r345, %r348;
	min.s32 	%r355, %r337, %r354;
	ld.shared.u32 	%r356, [%r53+22784];
	add.s32 	%r357, %r356, %r339;
	min.s32 	%r358, %r344, %r357;
	ld.shared.u32 	%r359, [%r53+22912];
	add.s32 	%r360, %r359, %r339;
	min.s32 	%r361, %r347, %r360;
	add.s32 	%r362, %r356, %r349;
	min.s32 	%r363, %r353, %r362;
	add.s32 	%r364, %r359, %r349;
	min.s32 	%r365, %r355, %r364;
	ld.shared.u32 	%r366, [%r53+23040];
	add.s32 	%r367, %r366, %r340;
	min.s32 	%r368, %r358, %r367;
	ld.shared.u32 	%r369, [%r53+23168];
	add.s32 	%r370, %r369, %r340;
	min.s32 	%r371, %r361, %r370;
	add.s32 	%r372, %r366, %r350;
	min.s32 	%r373, %r363, %r372;
	add.s32 	%r374, %r369, %r350;
	min.s32 	%r375, %r365, %r374;
	ld.shared.u32 	%r376, [%r53+23296];
	add.s32 	%r377, %r376, %r341;
	min.s32 	%r378, %r368, %r377;
	ld.shared.u32 	%r379, [%r53+23424];
	add.s32 	%r380, %r379, %r341;
	min.s32 	%r381, %r371, %r380;
	add.s32 	%r382, %r376, %r351;
	min.s32 	%r383, %r373, %r382;
	add.s32 	%r384, %r379, %r351;
	min.s32 	%r385, %r375, %r384;
	ld.shared.v4.u32 	{%r386, %r387, %r388, %r389}, [%r47+112];
	ld.shared.u32 	%r390, [%r53+23552];
	add.s32 	%r391, %r390, %r386;
	min.s32 	%r392, %r378, %r391;
	ld.shared.u32 	%r393, [%r53+23680];
	add.s32 	%r394, %r393, %r386;
	min.s32 	%r395, %r381, %r394;
	ld.shared.v4.u32 	{%r396, %r397, %r398, %r399}, [%r47+8304];
	add.s32 	%r400, %r390, %r396;
	min.s32 	%r401, %r383, %r400;
	add.s32 	%r402, %r393, %r396;
	min.s32 	%r403, %r385, %r402;
	ld.shared.u32 	%r404, [%r53+23808];
	add.s32 	%r405, %r404, %r387;
	min.s32 	%r406, %r392, %r405;
	ld.shared.u32 	%r407, [%r53+23936];
	add.s32 	%r408, %r407, %r387;
	min.s32 	%r409, %r395, %r408;
	add.s32 	%r410, %r404, %r397;
	min.s32 	%r411, %r401, %r410;
	add.s32 	%r412, %r407, %r397;
	min.s32 	%r413, %r403, %r412;
	ld.shared.u32 	%r414, [%r53+24064];
	add.s32 	%r415, %r414, %r388;
	min.s32 	%r416, %r406, %r415;
	ld.shared.u32 	%r417, [%r53+24192];
	add.s32 	%r418, %r417, %r388;
	min.s32 	%r419, %r409, %r418;
	add.s32 	%r420, %r414, %r398;
	min.s32 	%r421, %r411, %r420;
	add.s32 	%r422, %r417, %r398;
	min.s32 	%r423, %r413, %r422;
	ld.shared.u32 	%r424, [%r53+24320];
	add.s32 	%r425, %r424, %r389;
	min.s32 	%r426, %r416, %r425;
	ld.shared.u32 	%r427, [%r53+24448];
	add.s32 	%r428, %r427, %r389;
	min.s32 	%r429, %r419, %r428;
	add.s32 	%r430, %r424, %r399;
	min.s32 	%r431, %r421, %r430;
	add.s32 	%r432, %r427, %r399;
	min.s32 	%r433, %r423, %r432;
	ld.shared.v4.u32 	{%r434, %r435, %r436, %r437}, [%r47+128];
	ld.shared.u32 	%r438, [%r53+24576];
	add.s32 	%r439, %r438, %r434;
	min.s32 	%r440, %r426, %r439;
	ld.shared.u32 	%r441, [%r53+24704];
	add.s32 	%r442, %r441, %r434;
	min.s32 	%r443, %r429, %r442;
	ld.shared.v4.u32 	{%r444, %r445, %r446, %r447}, [%r47+8320];
	add.s32 	%r448, %r438, %r444;
	min.s32 	%r449, %r431, %r448;
	add.s32 	%r450, %r441, %r444;
	min.s32 	%r451, %r433, %r450;
	ld.shared.u32 	%r452, [%r53+24832];
	add.s32 	%r453, %r452, %r435;
	min.s32 	%r454, %r440, %r453;
	ld.shared.u32 	%r455, [%r53+24960];
	add.s32 	%r456, %r455, %r435;
	min.s32 	%r457, %r443, %r456;
	add.s32 	%r458, %r452, %r445;
	min.s32 	%r459, %r449, %r458;
	add.s32 	%r460, %r455, %r445;
	min.s32 	%r461, %r451, %r460;
	ld.shared.u32 	%r462, [%r53+25088];
	add.s32 	%r463, %r462, %r436;
	min.s32 	%r464, %r454, %r463;
	ld.shared.u32 	%r465, [%r53+25216];
	add.s32 	%r466, %r465, %r436;
	min.s32 	%r467, %r457, %r466;
	add.s32 	%r468, %r462, %r446;
	min.s32 	%r469, %r459, %r468;
	add.s32 	%r470, %r465, %r446;
	min.s32 	%r471, %r461, %r470;
	ld.shared.u32 	%r472, [%r53+25344];
	add.s32 	%r473, %r472, %r437;
	min.s32 	%r474, %r464, %r473;
	ld.shared.u32 	%r475, [%r53+25472];
	add.s32 	%r476, %r475, %r437;
	min.s32 	%r477, %r467, %r476;
	add.s32 	%r478, %r472, %r447;
	min.s32 	%r479, %r469, %r478;
	add.s32 	%r480, %r475, %r447;
	min.s32 	%r481, %r471, %r480;
	ld.shared.v4.u32 	{%r482, %r483, %r484, %r485}, [%r47+144];
	ld.shared.u32 	%r486, [%r53+25600];
	add.s32 	%r487, %r486, %r482;
	min.s32 	%r488, %r474, %r487;
	ld.shared.u32 	%r489, [%r53+25728];
	add.s32 	%r490, %r489, %r482;
	min.s32 	%r491, %r477, %r490;
	ld.shared.v4.u32 	{%r492, %r493, %r494, %r495}, [%r47+8336];
	add.s32 	%r496, %r486, %r492;
	min.s32 	%r497, %r479, %r496;
	add.s32 	%r498, %r489, %r492;
	min.s32 	%r499, %r481, %r498;
	ld.shared.u32 	%r500, [%r53+25856];
	add.s32 	%r501, %r500, %r483;
	min.s32 	%r502, %r488, %r501;
	ld.shared.u32 	%r503, [%r53+25984];
	add.s32 	%r504, %r503, %r483;
	min.s32 	%r505, %r491, %r504;
	add.s32 	%r506, %r500, %r493;
	min.s32 	%r507, %r497, %r506;
	add.s32 	%r508, %r503, %r493;
	min.s32 	%r509, %r499, %r508;
	ld.shared.u32 	%r510, [%r53+26112];
	add.s32 	%r511, %r510, %r484;
	min.s32 	%r512, %r502, %r511;
	ld.shared.u32 	%r513, [%r53+26240];
	add.s32 	%r514, %r513, %r484;
	min.s32 	%r515, %r505, %r514;
	add.s32 	%r516, %r510, %r494;
	min.s32 	%r517, %r507, %r516;
	add.s32 	%r518, %r513, %r494;
	min.s32 	%r519, %r509, %r518;
	ld.shared.u32 	%r520, [%r53+26368];
	add.s32 	%r521, %r520, %r485;
	min.s32 	%r522, %r512, %r521;
	ld.shared.u32 	%r523, [%r53+26496];
	add.s32 	%r524, %r523, %r485;
	min.s32 	%r525, %r515, %r524;
	add.s32 	%r526, %r520, %r495;
	min.s32 	%r527, %r517, %r526;
	add.s32 	%r528, %r523, %r495;
	min.s32 	%r529, %r519, %r528;
	ld.shared.v4.u32 	{%r530, %r531, %r532, %r533}, [%r47+160];
	ld.shared.u32 	%r534, [%r53+26624];
	add.s32 	%r535, %r534, %r530;
	min.s32 	%r536, %r522, %r535;
	ld.shared.u32 	%r537, [%r53+26752];
	add.s32 	%r538, %r537, %r530;
	min.s32 	%r539, %r525, %r538;
	ld.shared.v4.u32 	{%r540, %r541, %r542, %r543}, [%r47+8352];
	add.s32 	%r544, %r534, %r540;
	min.s32 	%r545, %r527, %r544;
	add.s32 	%r546, %r537, %r540;
	min.s32 	%r547, %r529, %r546;
	ld.shared.u32 	%r548, [%r53+26880];
	add.s32 	%r549, %r548, %r531;
	min.s32 	%r550, %r536, %r549;
	ld.shared.u32 	%r551, [%r53+27008];
	add.s32 	%r552, %r551, %r531;
	min.s32 	%r553, %r539, %r552;
	add.s32 	%r554, %r548, %r541;
	min.s32 	%r555, %r545, %r554;
	add.s32 	%r556, %r551, %r541;
	min.s32 	%r557, %r547, %r556;
	ld.shared.u32 	%r558, [%r53+27136];
	add.s32 	%r559, %r558, %r532;
	min.s32 	%r560, %r550, %r559;
	ld.shared.u32 	%r561, [%r53+27264];
	add.s32 	%r562, %r561, %r532;
	min.s32 	%r563, %r553, %r562;
	add.s32 	%r564, %r558, %r542;
	min.s32 	%r565, %r555, %r564;
	add.s32 	%r566, %r561, %r542;
	min.s32 	%r567, %r557, %r566;
	ld.shared.u32 	%r568, [%r53+27392];
	add.s32 	%r569, %r568, %r533;
	min.s32 	%r570, %r560, %r569;
	ld.shared.u32 	%r571, [%r53+27520];
	add.s32 	%r572, %r571, %r533;
	min.s32 	%r573, %r563, %r572;
	add.s32 	%r574, %r568, %r543;
	min.s32 	%r575, %r565, %r574;
	add.s32 	%r576, %r571, %r543;
	min.s32 	%r577, %r567, %r576;
	ld.shared.v4.u32 	{%r578, %r579, %r580, %r581}, [%r47+176];
	ld.shared.u32 	%r582, [%r53+27648];
	add.s32 	%r583, %r582, %r578;
	min.s32 	%r584, %r570, %r583;
	ld.shared.u32 	%r585, [%r53+27776];
	add.s32 	%r586, %r585, %r578;
	min.s32 	%r587, %r573, %r586;
	ld.shared.v4.u32 	{%r588, %r589, %r590, %r591}, [%r47+8368];
	add.s32 	%r592, %r582, %r588;
	min.s32 	%r593, %r575, %r592;
	add.s32 	%r594, %r585, %r588;
	min.s32 	%r595, %r577, %r594;
	ld.shared.u32 	%r596, [%r53+27904];
	add.s32 	%r597, %r596, %r579;
	min.s32 	%r598, %r584, %r597;
	ld.shared.u32 	%r599, [%r53+28032];
	add.s32 	%r600, %r599, %r579;
	min.s32 	%r601, %r587, %r600;
	add.s32 	%r602, %r596, %r589;
	min.s32 	%r603, %r593, %r602;
	add.s32 	%r604, %r599, %r589;
	min.s32 	%r605, %r595, %r604;
	ld.shared.u32 	%r606, [%r53+28160];
	add.s32 	%r607, %r606, %r580;
	min.s32 	%r608, %r598, %r607;
	ld.shared.u32 	%r609, [%r53+28288];
	add.s32 	%r610, %r609, %r580;
	min.s32 	%r611, %r601, %r610;
	add.s32 	%r612, %r606, %r590;
	min.s32 	%r613, %r603, %r612;
	add.s32 	%r614, %r609, %r590;
	min.s32 	%r615, %r605, %r614;
	ld.shared.u32 	%r616, [%r53+28416];
	add.s32 	%r617, %r616, %r581;
	min.s32 	%r618, %r608, %r617;
	ld.shared.u32 	%r619, [%r53+28544];
	add.s32 	%r620, %r619, %r581;
	min.s32 	%r621, %r611, %r620;
	add.s32 	%r622, %r616, %r591;
	min.s32 	%r623, %r613, %r622;
	add.s32 	%r624, %r619, %r591;
	min.s32 	%r625, %r615, %r624;
	ld.shared.v4.u32 	{%r626, %r627, %r628, %r629}, [%r47+192];
	ld.shared.u32 	%r630, [%r53+28672];
	add.s32 	%r631, %r630, %r626;
	min.s32 	%r632, %r618, %r631;
	ld.shared.u32 	%r633, [%r53+28800];
	add.s32 	%r634, %r633, %r626;
	min.s32 	%r635, %r621, %r634;
	ld.shared.v4.u32 	{%r636, %r637, %r638, %r639}, [%r47+8384];
	add.s32 	%r640, %r630, %r636;
	min.s32 	%r641, %r623, %r640;
	add.s32 	%r642, %r633, %r636;
	min.s32 	%r643, %r625, %r642;
	ld.shared.u32 	%r644, [%r53+28928];
	add.s32 	%r645, %r644, %r627;
	min.s32 	%r646, %r632, %r645;
	ld.shared.u32 	%r647, [%r53+29056];
	add.s32 	%r648, %r647, %r627;
	min.s32 	%r649, %r635, %r648;
	add.s32 	%r650, %r644, %r637;
	min.s32 	%r651, %r641, %r650;
	add.s32 	%r652, %r647, %r637;
	min.s32 	%r653, %r643, %r652;
	ld.shared.u32 	%r654, [%r53+29184];
	add.s32 	%r655, %r654, %r628;
	min.s32 	%r656, %r646, %r655;
	ld.shared.u32 	%r657, [%r53+29312];
	add.s32 	%r658, %r657, %r628;
	min.s32 	%r659, %r649, %r658;
	add.s32 	%r660, %r654, %r638;
	min.s32 	%r661, %r651, %r660;
	add.s32 	%r662, %r657, %r638;
	min.s32 	%r663, %r653, %r662;
	ld.shared.u32 	%r664, [%r53+29440];
	add.s32 	%r665, %r664, %r629;
	min.s32 	%r666, %r656, %r665;
	ld.shared.u32 	%r667, [%r53+29568];
	add.s32 	%r668, %r667, %r629;
	min.s32 	%r669, %r659, %r668;
	add.s32 	%r670, %r664, %r639;
	min.s32 	%r671, %r661, %r670;
	add.s32 	%r672, %r667, %r639;
	min.s32 	%r673, %r663, %r672;
	ld.shared.v4.u32 	{%r674, %r675, %r676, %r677}, [%r47+208];
	ld.shared.u32 	%r678, [%r53+29696];
	add.s32 	%r679, %r678, %r674;
	min.s32 	%r680, %r666, %r679;
	ld.shared.u32 	%r681, [%r53+29824];
	add.s32 	%r682, %r681, %r674;
	min.s32 	%r683, %r669, %r682;
	ld.shared.v4.u32 	{%r684, %r685, %r686, %r687}, [%r47+8400];
	add.s32 	%r688, %r678, %r684;
	min.s32 	%r689, %r671, %r688;
	add.s32 	%r690, %r681, %r684;
	min.s32 	%r691, %r673, %r690;
	ld.shared.u32 	%r692, [%r53+29952];
	add.s32 	%r693, %r692, %r675;
	min.s32 	%r694, %r680, %r693;
	ld.shared.u32 	%r695, [%r53+30080];
	add.s32 	%r696, %r695, %r675;
	min.s32 	%r697, %r683, %r696;
	add.s32 	%r698, %r692, %r685;
	min.s32 	%r699, %r689, %r698;
	add.s32 	%r700, %r695, %r685;
	min.s32 	%r701, %r691, %r700;
	ld.shared.u32 	%r702, [%r53+30208];
	add.s32 	%r703, %r702, %r676;
	min.s32 	%r704, %r694, %r703;
	ld.shared.u32 	%r705, [%r53+30336];
	add.s32 	%r706, %r705, %r676;
	min.s32 	%r707, %r697, %r706;
	add.s32 	%r708, %r702, %r686;
	min.s32 	%r709, %r699, %r708;
	add.s32 	%r710, %r705, %r686;
	min.s32 	%r711, %r701, %r710;
	ld.shared.u32 	%r712, [%r53+30464];
	add.s32 	%r713, %r712, %r677;
	min.s32 	%r714, %r704, %r713;
	ld.shared.u32 	%r715, [%r53+30592];
	add.s32 	%r716, %r715, %r677;
	min.s32 	%r717, %r707, %r716;
	add.s32 	%r718, %r712, %r687;
	min.s32 	%r719, %r709, %r718;
	add.s32 	%r720, %r715, %r687;
	min.s32 	%r721, %r711, %r720;
	ld.shared.v4.u32 	{%r722, %r723, %r724, %r725}, [%r47+224];
	ld.shared.u32 	%r726, [%r53+30720];
	add.s32 	%r727, %r726, %r722;
	min.s32 	%r728, %r714, %r727;
	ld.shared.u32 	%r729, [%r53+30848];
	add.s32 	%r730, %r729, %r722;
	min.s32 	%r731, %r717, %r730;
	ld.shared.v4.u32 	{%r732, %r733, %r734, %r735}, [%r47+8416];
	add.s32 	%r736, %r726, %r732;
	min.s32 	%r737, %r719, %r736;
	add.s32 	%r738, %r729, %r732;
	min.s32 	%r739, %r721, %r738;
	ld.shared.u32 	%r740, [%r53+30976];
	add.s32 	%r741, %r740, %r723;
	min.s32 	%r742, %r728, %r741;
	ld.shared.u32 	%r743, [%r53+31104];
	add.s32 	%r744, %r743, %r723;
	min.s32 	%r745, %r731, %r744;
	add.s32 	%r746, %r740, %r733;
	min.s32 	%r747, %r737, %r746;
	add.s32 	%r748, %r743, %r733;
	min.s32 	%r749, %r739, %r748;
	ld.shared.u32 	%r750, [%r53+31232];
	add.s32 	%r751, %r750, %r724;
	min.s32 	%r752, %r742, %r751;
	ld.shared.u32 	%r753, [%r53+31360];
	add.s32 	%r754, %r753, %r724;
	min.s32 	%r755, %r745, %r754;
	add.s32 	%r756, %r750, %r734;
	min.s32 	%r757, %r747, %r756;
	add.s32 	%r758, %r753, %r734;
	min.s32 	%r759, %r749, %r758;
	ld.shared.u32 	%r760, [%r53+31488];
	add.s32 	%r761, %r760, %r725;
	min.s32 	%r762, %r752, %r761;
	ld.shared.u32 	%r763, [%r53+31616];
	add.s32 	%r764, %r763, %r725;
	min.s32 	%r765, %r755, %r764;
	add.s32 	%r766, %r760, %r735;
	min.s32 	%r767, %r757, %r766;
	add.s32 	%r768, %r763, %r735;
	min.s32 	%r769, %r759, %r768;
	ld.shared.v4.u32 	{%r770, %r771, %r772, %r773}, [%r47+240];
	ld.shared.u32 	%r774, [%r53+31744];
	add.s32 	%r775, %r774, %r770;
	min.s32 	%r776, %r762, %r775;
	ld.shared.u32 	%r777, [%r53+31872];
	add.s32 	%r778, %r777, %r770;
	min.s32 	%r779, %r765, %r778;
	ld.shared.v4.u32 	{%r780, %r781, %r782, %r783}, [%r47+8432];
	add.s32 	%r784, %r774, %r780;
	min.s32 	%r785, %r767, %r784;
	add.s32 	%r786, %r777, %r780;
	min.s32 	%r787, %r769, %r786;
	ld.shared.u32 	%r788, [%r53+32000];
	add.s32 	%r789, %r788, %r771;
	min.s32 	%r790, %r776, %r789;
	ld.shared.u32 	%r791, [%r53+32128];
	add.s32 	%r792, %r791, %r771;
	min.s32 	%r793, %r779, %r792;
	add.s32 	%r794, %r788, %r781;
	min.s32 	%r795, %r785, %r794;
	add.s32 	%r796, %r791, %r781;
	min.s32 	%r797, %r787, %r796;
	ld.shared.u32 	%r798, [%r53+32256];
	add.s32 	%r799, %r798, %r772;
	min.s32 	%r800, %r790, %r799;
	ld.shared.u32 	%r801, [%r53+32384];
	add.s32 	%r802, %r801, %r772;
	min.s32 	%r803, %r793, %r802;
	add.s32 	%r804, %r798, %r782;
	min.s32 	%r805, %r795, %r804;
	add.s32 	%r806, %r801, %r782;
	min.s32 	%r807, %r797, %r806;
	ld.shared.u32 	%r808, [%r53+32512];
	add.s32 	%r809, %r808, %r773;
	min.s32 	%r810, %r800, %r809;
	ld.shared.u32 	%r811, [%r53+32640];
	add.s32 	%r812, %r811, %r773;
	min.s32 	%r813, %r803, %r812;
	add.s32 	%r814, %r808, %r783;
	min.s32 	%r815, %r805, %r814;
	add.s32 	%r816, %r811, %r783;
	min.s32 	%r817, %r807, %r816;
	st.global.u32 	[%rd4], %r810;
	st.global.u32 	[%rd4+128], %r813;
	st.global.u32 	[%rd6], %r815;
	st.global.u32 	[%rd6+128], %r817;
	ret;

}
	// .globl	_Z6phase3iPiii
.visible .entry _Z6phase3iPiii(
	.param .u32 _Z6phase3iPiii_param_0,
	.param .u64 .ptr .align 1 _Z6phase3iPiii_param_1,
	.param .u32 _Z6phase3iPiii_param_2,
	.param .u32 _Z6phase3iPiii_param_3
)
{
	.reg .pred 	%p<2>;
	.reg .b32 	%r<816>;
	.reg .b64 	%rd<15>;

	ld.param.u32 	%r1, [_Z6phase3iPiii_param_0];
	ld.param.u64 	%rd1, [_Z6phase3iPiii_param_1];
	ld.param.u32 	%r2, [_Z6phase3iPiii_param_2];
	ld.param.u32 	%r3, [_Z6phase3iPiii_param_3];
	cvta.to.global.u64 	%rd2, %rd1;
	mov.u32 	%r4, %tid.x;
	mov.u32 	%r5, %tid.y;
	mov.u32 	%r6, %ctaid.x;
	add.s32 	%r7, %r3, %r6;
	shl.b32 	%r8, %r7, 6;
	mov.u32 	%r9, %ctaid.y;
	setp.ge.u32 	%p1, %r9, %r1;
	selp.u32 	%r10, 1, 0, %p1;
	add.s32 	%r11, %r9, %r10;
	shl.b32 	%r12, %r11, 6;
	shl.b32 	%r13, %r1, 6;
	add.s32 	%r14, %r8, %r5;
	mul.lo.s32 	%r15, %r14, %r2;
	add.s32 	%r16, %r12, %r4;
	add.s32 	%r17, %r15, %r16;
	mul.wide.s32 	%rd3, %r17, 4;
	add.s64 	%rd4, %rd2, %rd3;
	ld.global.u32 	%r18, [%rd4];
	ld.global.u32 	%r19, [%rd4+128];
	shl.b32 	%r20, %r2, 5;
	add.s32 	%r21, %r15, %r20;
	add.s32 	%r22, %r21, %r16;
	mul.wide.s32 	%rd5, %r22, 4;
	add.s64 	%rd6, %rd2, %rd5;
	ld.global.u32 	%r23, [%rd6];
	ld.global.u32 	%r24, [%rd6+128];
	add.s32 	%r25, %r13, %r4;
	add.s32 	%r26, %r15, %r25;
	mul.wide.s32 	%rd7, %r26, 4;
	add.s64 	%rd8, %rd2, %rd7;
	ld.global.u32 	%r27, [%rd8];
	shl.b32 	%r28, %r5, 6;
	add.s32 	%r29, %r28, %r4;
	shl.b32 	%r30, %r29, 2;
	mov.u32 	%r31, shared_Dist;
	add.s32 	%r32, %r31, %r30;
	st.shared.u32 	[%r32], %r27;
	ld.global.u32 	%r33, [%rd8+128];
	st.shared.u32 	[%r32+128], %r33;
	add.s32 	%r34, %r21, %r25;
	mul.wide.s32 	%rd9, %r34, 4;
	add.s64 	%rd10, %rd2, %rd9;
	ld.global.u32 	%r35, [%rd10];
	st.shared.u32 	[%r32+8192], %r35;
	ld.global.u32 	%r36, [%rd10+128];
	st.shared.u32 	[%r32+8320], %r36;
	add.s32 	%r37, %r13, %r5;
	mad.lo.s32 	%r38, %r37, %r2, %r16;
	mul.wide.s32 	%rd11, %r38, 4;
	add.s64 	%rd12, %rd2, %rd11;
	ld.global.u32 	%r39, [%rd12];
	st.shared.u32 	[%r32+16384], %r39;
	ld.global.u32 	%r40, [%rd12+128];
	st.shared.u32 	[%r32+16512], %r40;
	add.s32 	%r41, %r38, %r20;
	mul.wide.s32 	%rd13, %r41, 4;
	add.s64 	%rd14, %rd2, %rd13;
	ld.global.u32 	%r42, [%rd14];
	st.shared.u32 	[%r32+24576], %r42;
	ld.global.u32 	%r43, [%rd14+128];
	st.shared.u32 	[%r32+24704], %r43;
	bar.sync 	0;
	shl.b32 	%r44, %r5, 8;
	add.s32 	%r45, %r31, %r44;
	ld.shared.v4.u32 	{%r46, %r47, %r48, %r49}, [%r45];
	shl.b32 	%r50, %r4, 2;
	add.s32 	%r51, %r31, %r50;
	ld.shared.u32 	%r52, [%r51+16384];
	add.s32 	%r53, %r52, %r46;
	min.s32 	%r54, %r18, %r53;
	ld.shared.u32 	%r55, [%r51+16512];
	add.s32 	%r56, %r55, %r46;
	min.s32 	%r57, %r19, %r56;
	ld.shared.v4.u32 	{%r58, %r59, %r60, %r61}, [%r45+8192];
	add.s32 	%r62, %r52, %r58;
	min.s32 	%r63, %r23, %r62;
	add.s32 	%r64, %r55, %r58;
	min.s32 	%r65, %r24, %r64;
	ld.shared.u32 	%r66, [%r51+16640];
	add.s32 	%r67, %r66, %r47;
	min.s32 	%r68, %r54, %r67;
	ld.shared.u32 	%r69, [%r51+16768];
	add.s32 	%r70, %r69, %r47;
	min.s32 	%r71, %r57, %r70;
	add.s32 	%r72, %r66, %r59;
	min.s32 	%r73, %r63, %r72;
	add.s32 	%r74, %r69, %r59;
	min.s32 	%r75, %r65, %r74;
	ld.shared.u32 	%r76, [%r51+16896];
	add.s32 	%r77, %r76, %r48;
	min.s32 	%r78, %r68, %r77;
	ld.shared.u32 	%r79, [%r51+17024];
	add.s32 	%r80, %r79, %r48;
	min.s32 	%r81, %r71, %r80;
	add.s32 	%r82, %r76, %r60;
	min.s32 	%r83, %r73, %r82;
	add.s32 	%r84, %r79, %r60;
	min.s32 	%r85, %r75, %r84;
	ld.shared.u32 	%r86, [%r51+17152];
	add.s32 	%r87, %r86, %r49;
	min.s32 	%r88, %r78, %r87;
	ld.shared.u32 	%r89, [%r51+17280];
	add.s32 	%r90, %r89, %r49;
	min.s32 	%r91, %r81, %r90;
	add.s32 	%r92, %r86, %r61;
	min.s32 	%r93, %r83, %r92;
	add.s32 	%r94, %r89, %r61;
	min.s32 	%r95, %r85, %r94;
	ld.shared.v4.u32 	{%r96, %r97, %r98, %r99}, [%r45+16];
	ld.shared.u32 	%r100, [%r51+17408];
	add.s32 	%r101, %r100, %r96;
	min.s32 	%r102, %r88, %r101;
	ld.shared.u32 	%r103, [%r51+17536];
	add.s32 	%r104, %r103, %r96;
	min.s32 	%r105, %r91, %r104;
	ld.shared.v4.u32 	{%r106, %r107, %r108, %r109}, [%r45+8208];
	add.s32 	%r110, %r100, %r106;
	min.s32 	%r111, %r93, %r110;
	add.s32 	%r112, %r103, %r106;
	min.s32 	%r113, %r95, %r112;
	ld.shared.u32 	%r114, [%r51+17664];
	add.s32 	%r115, %r114, %r97;
	min.s32 	%r116, %r102, %r115;
	ld.shared.u32 	%r117, [%r51+17792];
	add.s32 	%r118, %r117, %r97;
	min.s32 	%r119, %r105, %r118;
	add.s32 	%r120, %r114, %r107;
	min.s32 	%r121, %r111, %r120;
	add.s32 	%r122, %r117, %r107;
	min.s32 	%r123, %r113, %r122;
	ld.shared.u32 	%r124, [%r51+17920];
	add.s32 	%r125, %r124, %r98;
	min.s32 	%r126, %r116, %r125;
	ld.shared.u32 	%r127, [%r51+18048];
	add.s32 	%r128, %r127, %r98;
	min.s32 	%r129, %r119, %r128;
	add.s32 	%r130, %r124, %r108;
	min.s32 	%r131, %r121, %r130;
	add.s32 	%r132, %r127, %r108;
	min.s32 	%r133, %r123, %r132;
	ld.shared.u32 	%r134, [%r51+18176];
	add.s32 	%r135, %r134, %r99;
	min.s32 	%r136, %r126, %r135;
	ld.shared.u32 	%r137, [%r51+18304];
	add.s32 	%r138, %r137, %r99;
	min.s32 	%r139, %r129, %r138;
	add.s32 	%r140, %r134, %r109;
	min.s32 	%r141, %r131, %r140;
	add.s32 	%r142, %r137, %r109;
	min.s32 	%r143, %r133, %r142;
	ld.shared.v4.u32 	{%r144, %r145, %r146, %r147}, [%r45+32];
	ld.shared.u32 	%r148, [%r51+18432];
	add.s32 	%r149, %r148, %r144;
	min.s32 	%r150, %r136, %r149;
	ld.shared.u32 	%r151, [%r51+18560];
	add.s32 	%r152, %r151, %r144;
	min.s32 	%r153, %r139, %r152;
	ld.shared.v4.u32 	{%r154, %r155, %r156, %r157}, [%r45+8224];
	add.s32 	%r158, %r148, %r154;
	min.s32 	%r159, %r141, %r158;
	add.s32 	%r160, %r151, %r154;
	min.s32 	%r161, %r143, %r160;
	ld.shared.u32 	%r162, [%r51+18688];
	add.s32 	%r163, %r162, %r145;
	min.s32 	%r164, %r150, %r163;
	ld.shared.u32 	%r165, [%r51+18816];
	add.s32 	%r166, %r165, %r145;
	min.s32 	%r167, %r153, %r166;
	add.s32 	%r168, %r162, %r155;
	min.s32 	%r169, %r159, %r168;
	add.s32 	%r170, %r165, %r155;
	min.s32 	%r171, %r161, %r170;
	ld.shared.u32 	%r172, [%r51+18944];
	add.s32 	%r173, %r172, %r146;
	min.s32 	%r174, %r164, %r173;
	ld.shared.u32 	%r175, [%r51+19072];
	add.s32 	%r176, %r175, %r146;
	min.s32 	%r177, %r167, %r176;
	add.s32 	%r178, %r172, %r156;
	min.s32 	%r179, %r169, %r178;
	add.s32 	%r180, %r175, %r156;
	min.s32 	%r181, %r171, %r180;
	ld.shared.u32 	%r182, [%r51+19200];
	add.s32 	%r183, %r182, %r147;
	min.s32 	%r184, %r174, %r183;
	ld.shared.u32 	%r185, [%r51+19328];
	add.s32 	%r186, %r185, %r147;
	min.s32 	%r187, %r177, %r186;
	add.s32 	%r188, %r182, %r157;
	min.s32 	%r189, %r179, %r188;
	add.s32 	%r190, %r185, %r157;
	min.s32 	%r191, %r181, %r190;
	ld.shared.v4.u32 	{%r192, %r193, %r194, %r195}, [%r45+48];
	ld.shared.u32 	%r196, [%r51+19456];
	add.s32 	%r197, %r196, %r192;
	min.s32 	%r198, %r184, %r197;
	ld.shared.u32 	%r199, [%r51+19584];
	add.s32 	%r200, %r199, %r192;
	min.s32 	%r201, %r187, %r200;
	ld.shared.v4.u32 	{%r202, %r203, %r204, %r205}, [%r45+8240];
	add.s32 	%r206, %r196, %r202;
	min.s32 	%r207, %r189, %r206;
	add.s32 	%r208, %r199, %r202;
	min.s32 	%r209, %r191, %r208;
	ld.shared.u32 	%r210, [%r51+19712];
	add.s32 	%r211, %r210, %r193;
	min.s32 	%r212, %r198, %r211;
	ld.shared.u32 	%r213, [%r51+19840];
	add.s32 	%r214, %r213, %r193;
	min.s32 	%r215, %r201, %r214;
	add.s32 	%r216, %r210, %r203;
	min.s32 	%r217, %r207, %r216;
	add.s32 	%r218, %r213, %r203;
	min.s32 	%r219, %r209, %r218;
	ld.shared.u32 	%r220, [%r51+19968];
	add.s32 	%r221, %r220, %r194;
	min.s32 	%r222, %r212, %r221;
	ld.shared.u32 	%r223, [%r51+20096];
	add.s32 	%r224, %r223, %r194;
	min.s32 	%r225, %r215, %r224;
	add.s32 	%r226, %r220, %r204;
	min.s32 	%r227, %r217, %r226;
	add.s32 	%r228, %r223, %r204;
	min.s32 	%r229, %r219, %r228;
	ld.shared.u32 	%r230, [%r51+20224];
	add.s32 	%r231, %r230, %r195;
	min.s32 	%r232, %r222, %r231;
	ld.shared.u32 	%r233, [%r51+20352];
	add.s32 	%r234, %r233, %r195;
	min.s32 	%r235, %r225, %r234;
	add.s32 	%r236, %r230, %r205;
	min.s32 	%r237, %r227, %r236;
	add.s32 	%r238, %r233, %r205;
	min.s32 	%r239, %r229, %r238;
	ld.shared.v4.u32 	{%r240, %r241, %r242, %r243}, [%r45+64];
	ld.shared.u32 	%r244, [%r51+20480];
	add.s32 	%r245, %r244, %r240;
	min.s32 	%r246, %r232, %r245;
	ld.shared.u32 	%r247, [%r51+20608];
	add.s32 	%r248, %r247, %r240;
	min.s32 	%r249, %r235, %r248;
	ld.shared.v4.u32 	{%r250, %r251, %r252, %r253}, [%r45+8256];
	add.s32 	%r254, %r244, %r250;
	min.s32 	%r255, %r237, %r254;
	add.s32 	%r256, %r247, %r250;
	min.s32 	%r257, %r239, %r256;
	ld.shared.u32 	%r258, [%r51+20736];
	add.s32 	%r259, %r258, %r241;
	min.s32 	%r260, %r246, %r259;
	ld.shared.u32 	%r261, [%r51+20864];
	add.s32 	%r262, %r261, %r241;
	min.s32 	%r263, %r249, %r262;
	add.s32 	%r264, %r258, %r251;
	min.s32 	%r265, %r255, %r264;
	add.s32 	%r266, %r261, %r251;
	min.s32 	%r267, %r257, %r266;
	ld.shared.u32 	%r268, [%r51+20992];
	add.s32 	%r269, %r268, %r242;
	min.s32 	%r270, %r260, %r269;
	ld.shared.u32 	%r271, [%r51+21120];
	add.s32 	%r272, %r271, %r242;
	min.s32 	%r273, %r263, %r272;
	add.s32 	%r274, %r268, %r252;
	min.s32 	%r275, %r265, %r274;
	add.s32 	%r276, %r271, %r252;
	min.s32 	%r277, %r267, %r276;
	ld.shared.u32 	%r278, [%r51+21248];
	add.s32 	%r279, %r278, %r243;
	min.s32 	%r280, %r270, %r279;
	ld.shared.u32 	%r281, [%r51+21376];
	add.s32 	%r282, %r281, %r243;
	min.s32 	%r283, %r273, %r282;
	add.s32 	%r284, %r278, %r253;
	min.s32 	%r285, %r275, %r284;
	add.s32 	%r286, %r281, %r253;
	min.s32 	%r287, %r277, %r286;
	ld.shared.v4.u32 	{%r288, %r289, %r290, %r291}, [%r45+80];
	ld.shared.u32 	%r292, [%r51+21504];
	add.s32 	%r293, %r292, %r288;
	min.s32 	%r294, %r280, %r293;
	ld.shared.u32 	%r295, [%r51+21632];
	add.s32 	%r296, %r295, %r288;
	min.s32 	%r297, %r283, %r296;
	ld.shared.v4.u32 	{%r298, %r299, %r300, %r301}, [%r45+8272];
	add.s32 	%r302, %r292, %r298;
	min.s32 	%r303, %r285, %r302;
	add.s32 	%r304, %r295, %r298;
	min.s32 	%r305, %r287, %r304;
	ld.shared.u32 	%r306, [%r51+21760];
	add.s32 	%r307, %r306, %r289;
	min.s32 	%r308, %r294, %r307;
	ld.shared.u32 	%r309, [%r51+21888];
	add.s32 	%r310, %r309, %r289;
	min.s32 	%r311, %r297, %r310;
	add.s32 	%r312, %r306, %r299;
	min.s32 	%r313, %r303, %r312;
	add.s32 	%r314, %r309, %r299;
	min.s32 	%r315, %r305, %r314;
	ld.shared.u32 	%r316, [%r51+22016];
	add.s32 	%r317, %r316, %r290;
	min.s32 	%r318, %r308, %r317;
	ld.shared.u32 	%r319, [%r51+22144];
	add.s32 	%r320, %r319, %r290;
	min.s32 	%r321, %r311, %r320;
	add.s32 	%r322, %r316, %r300;
	min.s32 	%r323, %r313, %r322;
	add.s32 	%r324, %r319, %r300;
	min.s32 	%r325, %r315, %r324;
	ld.shared.u32 	%r326, [%r51+22272];
	add.s32 	%r327, %r326, %r291;
	min.s32 	%r328, %r318, %r327;
	ld.shared.u32 	%r329, [%r51+22400];
	add.s32 	%r330, %r329, %r291;
	min.s32 	%r331, %r321, %r330;
	add.s32 	%r332, %r326, %r301;
	min.s32 	%r333, %r323, %r332;
	add.s32 	%r334, %r329, %r301;
	min.s32 	%r335, %r325, %r334;
	ld.shared.v4.u32 	{%r336, %r337, %r338, %r339}, [%r45+96];
	ld.shared.u32 	%r340, [%r51+22528];
	add.s32 	%r341, %r340, %r336;
	min.s32 	%r342, %r328, %r341;
	ld.shared.u32 	%r343, [%r51+22656];
	add.s32 	%r344, %r343, %r336;
	min.s32 	%r345, %r331, %r344;
	ld.shared.v4.u32 	{%r346, %r347, %r348, %r349}, [%r45+8288];
	add.s32 	%r350, %r340, %r346;
	min.s32 	%r351, %r333, %r350;
	add.s32 	%r352, %r343, %r346;
	min.s32 	%r353, %r335, %r352;
	ld.shared.u32 	%r354, [%r51+22784];
	add.s32 	%r355, %r354, %r337;
	min.s32 	%r356, %r342, %r355;
	ld.shared.u32 	%r357, [%r51+22912];
	add.s32 	%r358, %r357, %r337;
	min.s32 	%r359, %r345, %r358;
	add.s32 	%r360, %r354, %r347;
	min.s32 	%r361, %r351, %r360;
	add.s32 	%r362, %r357, %r347;
	min.s32 	%r363, %r353, %r362;
	ld.shared.u32 	%r364, [%r51+23040];
	add.s32 	%r365, %r364, %r338;
	min.s32 	%r366, %r356, %r365;
	ld.shared.u32 	%r367, [%r51+23168];
	add.s32 	%r368, %r367, %r338;
	min.s32 	%r369, %r359, %r368;
	add.s32 	%r370, %r364, %r348;
	min.s32 	%r371, %r361, %r370;
	add.s32 	%r372, %r367, %r348;
	min.s32 	%r373, %r363, %r372;
	ld.shared.u32 	%r374, [%r51+23296];
	add.s32 	%r375, %r374, %r339;
	min.s32 	%r376, %r366, %r375;
	ld.shared.u32 	%r377, [%r51+23424];
	add.s32 	%r378, %r377, %r339;
	min.s32 	%r379, %r369, %r378;
	add.s32 	%r380, %r374, %r349;
	min.s32 	%r381, %r371, %r380;
	add.s32 	%r382, %r377, %r349;
	min.s32 	%r383, %r373, %r382;
	ld.shared.v4.u32 	{%r384, %r385, %r386, %r387}, [%r45+112];
	ld.shared.u32 	%r388, [%r51+23552];
	add.s32 	%r389, %r388, %r384;
	min.s32 	%r390, %r376, %r389;
	ld.shared.u32 	%r391, [%r51+23680];
	add.s32 	%r392, %r391, %r384;
	min.s32 	%r393, %r379, %r392;
	ld.shared.v4.u32 	{%r394, %r395, %r396, %r397}, [%r45+8304];
	add.s32 	%r398, %r388, %r394;
	min.s32 	%r399, %r381, %r398;
	add.s32 	%r400, %r391, %r394;
	min.s32 	%r401, %r383, %r400;
	ld.shared.u32 	%r402, [%r51+23808];
	add.s32 	%r403, %r402, %r385;
	min.s32 	%r404, %r390, %r403;
	ld.shared.u32 	%r405, [%r51+23936];
	add.s32 	%r406, %r405, %r385;
	min.s32 	%r407, %r393, %r406;
	add.s32 	%r408, %r402, %r395;
	min.s32 	%r409, %r399, %r408;
	add.s32 	%r410, %r405, %r395;
	min.s32 	%r411, %r401, %r410;
	ld.shared.u32 	%r412, [%r51+24064];
	add.s32 	%r413, %r412, %r386;
	min.s32 	%r414, %r404, %r413;
	ld.shared.u32 	%r415, [%r51+24192];
	add.s32 	%r416, %r415, %r386;
	min.s32 	%r417, %r407, %r416;
	add.s32 	%r418, %r412, %r396;
	min.s32 	%r419, %r409, %r418;
	add.s32 	%r420, %r415, %r396;
	min.s32 	%r421, %r411, %r420;
	ld.shared.u32 	%r422, [%r51+24320];
	add.s32 	%r423, %r422, %r387;
	min.s32 	%r424, %r414, %r423;
	ld.shared.u32 	%r425, [%r51+24448];
	add.s32 	%r426, %r425, %r387;
	min.s32 	%r427, %r417, %r426;
	add.s32 	%r428, %r422, %r397;
	min.s32 	%r429, %r419, %r428;
	add.s32 	%r430, %r425, %r397;
	min.s32 	%r431, %r421, %r430;
	ld.shared.v4.u32 	{%r432, %r433, %r434, %r435}, [%r45+128];
	ld.shared.u32 	%r436, [%r51+24576];
	add.s32 	%r437, %r436, %r432;
	min.s32 	%r438, %r424, %r437;
	ld.shared.u32 	%r439, [%r51+24704];
	add.s32 	%r440, %r439, %r432;
	min.s32 	%r441, %r427, %r440;
	ld.shared.v4.u32 	{%r442, %r443, %r444, %r445}, [%r45+8320];
	add.s32 	%r446, %r436, %r442;
	min.s32 	%r447, %r429, %r446;
	add.s32 	%r448, %r439, %r442;
	min.s32 	%r449, %r431, %r448;
	ld.shared.u32 	%r450, [%r51+24832];
	add.s32 	%r451, %r450, %r433;
	min.s32 	%r452, %r438, %r451;
	ld.shared.u32 	%r453, [%r51+24960];
	add.s32 	%r454, %r453, %r433;
	min.s32 	%r455, %r441, %r454;
	add.s32 	%r456, %r450, %r443;
	min.s32 	%r457, %r447, %r456;
	add.s32 	%r458, %r453, %r443;
	min.s32 	%r459, %r449, %r458;
	ld.shared.u32 	%r460, [%r51+25088];
	add.s32 	%r461, %r460, %r434;
	min.s32 	%r462, %r452, %r461;
	ld.shared.u32 	%r463, [%r51+25216];
	add.s32 	%r464, %r463, %r434;
	min.s32 	%r465, %r455, %r464;
	add.s32 	%r466, %r460, %r444;
	min.s32 	%r467, %r457, %r466;
	add.s32 	%r468, %r463, %r444;
	min.s32 	%r469, %r459, %r468;
	ld.shared.u32 	%r470, [%r51+25344];
	add.s32 	%r471, %r470, %r435;
	min.s32 	%r472, %r462, %r471;
	ld.shared.u32 	%r473, [%r51+25472];
	add.s32 	%r474, %r473, %r435;
	min.s32 	%r475, %r465, %r474;
	add.s32 	%r476, %r470, %r445;
	min.s32 	%r477, %r467, %r476;
	add.s32 	%r478, %r473, %r445;
	min.s32 	%r479, %r469, %r478;
	ld.shared.v4.u32 	{%r480, %r481, %r482, %r483}, [%r45+144];
	ld.shared.u32 	%r484, [%r51+25600];
	add.s32 	%r485, %r484, %r480;
	min.s32 	%r486, %r472, %r485;
	ld.shared.u32 	%r487, [%r51+25728];
	add.s32 	%r488, %r487, %r480;
	min.s32 	%r489, %r475, %r488;
	ld.shared.v4.u32 	{%r490, %r491, %r492, %r493}, [%r45+8336];
	add.s32 	%r494, %r484, %r490;
	min.s32 	%r495, %r477, %r494;
	add.s32 	%r496, %r487, %r490;
	min.s32 	%r497, %r479, %r496;
	ld.shared.u32 	%r498, [%r51+25856];
	add.s32 	%r499, %r498, %r481;
	min.s32 	%r500, %r486, %r499;
	ld.shared.u32 	%r501, [%r51+25984];
	add.s32 	%r502, %r501, %r481;
	min.s32 	%r503, %r489, %r502;
	add.s32 	%r504, %r498, %r491;
	min.s32 	%r505, %r495, %r504;
	add.s32 	%r506, %r501, %r491;
	min.s32 	%r507, %r497, %r506;
	ld.shared.u32 	%r508, [%r51+26112];
	add.s32 	%r509, %r508, %r482;
	min.s32 	%r510, %r500, %r509;
	ld.shared.u32 	%r511, [%r51+26240];
	add.s32 	%r512, %r511, %r482;
	min.s32 	%r513, %r503, %r512;
	add.s32 	%r514, %r508, %r492;
	min.s32 	%r515, %r505, %r514;
	add.s32 	%r516, %r511, %r492;
	min.s32 	%r517, %r507, %r516;
	ld.shared.u32 	%r518, [%r51+26368];
	add.s32 	%r519, %r518, %r483;
	min.s32 	%r520, %r510, %r519;
	ld.shared.u32 	%r521, [%r51+26496];
	add.s32 	%r522, %r521, %r483;
	min.s32 	%r523, %r513, %r522;
	add.s32 	%r524, %r518, %r493;
	min.s32 	%r525, %r515, %r524;
	add.s32 	%r526, %r521, %r493;
	min.s32 	%r527, %r517, %r526;
	ld.shared.v4.u32 	{%r528, %r529, %r530, %r531}, [%r45+160];
	ld.shared.u32 	%r532, [%r51+26624];
	add.s32 	%r533, %r532, %r528;
	min.s32 	%r534, %r520, %r533;
	ld.shared.u32 	%r535, [%r51+26752];
	add.s32 	%r536, %r535, %r528;
	min.s32 	%r537, %r523, %r536;
	ld.shared.v4.u32 	{%r538, %r539, %r540, %r541}, [%r45+8352];
	add.s32 	%r542, %r532, %r538;
	min.s32 	%r543, %r525, %r542;
	add.s32 	%r544, %r535, %r538;
	min.s32 	%r545, %r527, %r544;
	ld.shared.u32 	%r546, [%r51+26880];
	add.s32 	%r547, %r546, %r529;
	min.s32 	%r548, %r534, %r547;
	ld.shared.u32 	%r549, [%r51+27008];
	add.s32 	%r550, %r549, %r529;
	min.s32 	%r551, %r537, %r550;
	add.s32 	%r552, %r546, %r539;
	min.s32 	%r553, %r543, %r552;
	add.s32 	%r554, %r549, %r539;
	min.s32 	%r555, %r545, %r554;
	ld.shared.u32 	%r556, [%r51+27136];
	add.s32 	%r557, %r556, %r530;
	min.s32 	%r558, %r548, %r557;
	ld.shared.u32 	%r559, [%r51+27264];
	add.s32 	%r560, %r559, %r530;
	min.s32 	%r561, %r551, %r560;
	add.s32 	%r562, %r556, %r540;
	min.s32 	%r563, %r553, %r562;
	add.s32 	%r564, %r559, %r540;
	min.s32 	%r565, %r555, %r564;
	ld.shared.u32 	%r566, [%r51+27392];
	add.s32 	%r567, %r566, %r531;
	min.s32 	%r568, %r558, %r567;
	ld.shared.u32 	%r569, [%r51+27520];
	add.s32 	%r570, %r569, %r531;
	min.s32 	%r571, %r561, %r570;
	add.s32 	%r572, %r566, %r541;
	min.s32 	%r573, %r563, %r572;
	add.s32 	%r574, %r569, %r541;
	min.s32 	%r575, %r565, %r574;
	ld.shared.v4.u32 	{%r576, %r577, %r578, %r579}, [%r45+176];
	ld.shared.u32 	%r580, [%r51+27648];
	add.s32 	%r581, %r580, %r576;
	min.s32 	%r582, %r568, %r581;
	ld.shared.u32 	%r583, [%r51+27776];
	add.s32 	%r584, %r583, %r576;
	min.s32 	%r585, %r571, %r584;
	ld.shared.v4.u32 	{%r586, %r587, %r588, %r589}, [%r45+8368];
	add.s32 	%r590, %r580, %r586;
	min.s32 	%r591, %r573, %r590;
	add.s32 	%r592, %r583, %r586;
	min.s32 	%r593, %r575, %r592;
	ld.shared.u32 	%r594, [%r51+27904];
	add.s32 	%r595, %r594, %r577;
	min.s32 	%r596, %r582, %r595;
	ld.shared.u32 	%r597, [%r51+28032];
	add.s32 	%r598, %r597, %r577;
	min.s32 	%r599, %r585, %r598;
	add.s32 	%r600, %r594, %r587;
	min.s32 	%r601, %r591, %r600;
	add.s32 	%r602, %r597, %r587;
	min.s32 	%r603, %r593, %r602;
	ld.shared.u32 	%r604, [%r51+28160];
	add.s32 	%r605, %r604, %r578;
	min.s32 	%r606, %r596, %r605;
	ld.shared.u32 	%r607, [%r51+28288];
	add.s32 	%r608, %r607, %r578;
	min.s32 	%r609, %r599, %r608;
	add.s32 	%r610, %r604, %r588;
	min.s32 	%r611, %r601, %r610;
	add.s32 	%r612, %r607, %r588;
	min.s32 	%r613, %r603, %r612;
	ld.shared.u32 	%r614, [%r51+28416];
	add.s32 	%r615, %r614, %r579;
	min.s32 	%r616, %r606, %r615;
	ld.shared.u32 	%r617, [%r51+28544];
	add.s32 	%r618, %r617, %r579;
	min.s32 	%r619, %r609, %r618;
	add.s32 	%r620, %r614, %r589;
	min.s32 	%r621, %r611, %r620;
	add.s32 	%r622, %r617, %r589;
	min.s32 	%r623, %r613, %r622;
	ld.shared.v4.u32 	{%r624, %r625, %r626, %r627}, [%r45+192];
	ld.shared.u32 	%r628, [%r51+28672];
	add.s32 	%r629, %r628, %r624;
	min.s32 	%r630, %r616, %r629;
	ld.shared.u32 	%r631, [%r51+28800];
	add.s32 	%r632, %r631, %r624;
	min.s32 	%r633, %r619, %r632;
	ld.shared.v4.u32 	{%r634, %r635, %r636, %r637}, [%r45+8384];
	add.s32 	%r638, %r628, %r634;
	min.s32 	%r639, %r621, %r638;
	add.s32 	%r640, %r631, %r634;
	min.s32 	%r641, %r623, %r640;
	ld.shared.u32 	%r642, [%r51+28928];
	add.s32 	%r643, %r642, %r625;
	min.s32 	%r644, %r630, %r643;
	ld.shared.u32 	%r645, [%r51+29056];
	add.s32 	%r646, %r645, %r625;
	min.s32 	%r647, %r633, %r646;
	add.s32 	%r648, %r642, %r635;
	min.s32 	%r649, %r639, %r648;
	add.s32 	%r650, %r645, %r635;
	min.s32 	%r651, %r641, %r650;
	ld.shared.u32 	%r652, [%r51+29184];
	add.s32 	%r653, %r652, %r626;
	min.s32 	%r654, %r644, %r653;
	ld.shared.u32 	%r655, [%r51+29312];
	add.s32 	%r656, %r655, %r626;
	min.s32 	%r657, %r647, %r656;
	add.s32 	%r658, %r652, %r636;
	min.s32 	%r659, %r649, %r658;
	add.s32 	%r660, %r655, %r636;
	min.s32 	%r661, %r651, %r660;
	ld.shared.u32 	%r662, [%r51+29440];
	add.s32 	%r663, %r662, %r627;
	min.s32 	%r664, %r654, %r663;
	ld.shared.u32 	%r665, [%r51+29568];
	add.s32 	%r666, %r665, %r627;
	min.s32 	%r667, %r657, %r666;
	add.s32 	%r668, %r662, %r637;
	min.s32 	%r669, %r659, %r668;
	add.s32 	%r670, %r665, %r637;
	min.s32 	%r671, %r661, %r670;
	ld.shared.v4.u32 	{%r672, %r673, %r674, %r675}, [%r45+208];
	ld.shared.u32 	%r676, [%r51+29696];
	add.s32 	%r677, %r676, %r672;
	min.s32 	%r678, %r664, %r677;
	ld.shared.u32 	%r679, [%r51+29824];
	add.s32 	%r680, %r679, %r672;
	min.s32 	%r681, %r667, %r680;
	ld.shared.v4.u32 	{%r682, %r683, %r684, %r685}, [%r45+8400];
	add.s32 	%r686, %r676, %r682;
	min.s32 	%r687, %r669, %r686;
	add.s32 	%r688, %r679, %r682;
	min.s32 	%r689, %r671, %r688;
	ld.shared.u32 	%r690, [%r51+29952];
	add.s32 	%r691, %r690, %r673;
	min.s32 	%r692, %r678, %r691;
	ld.shared.u32 	%r693, [%r51+30080];
	add.s32 	%r694, %r693, %r673;
	min.s32 	%r695, %r681, %r694;
	add.s32 	%r696, %r690, %r683;
	min.s32 	%r697, %r687, %r696;
	add.s32 	%r698, %r693, %r683;
	min.s32 	%r699, %r689, %r698;
	ld.shared.u32 	%r700, [%r51+30208];
	add.s32 	%r701, %r700, %r674;
	min.s32 	%r702, %r692, %r701;
	ld.shared.u32 	%r703, [%r51+30336];
	add.s32 	%r704, %r703, %r674;
	min.s32 	%r705, %r695, %r704;
	add.s32 	%r706, %r700, %r684;
	min.s32 	%r707, %r697, %r706;
	add.s32 	%r708, %r703, %r684;
	min.s32 	%r709, %r699, %r708;
	ld.shared.u32 	%r710, [%r51+30464];
	add.s32 	%r711, %r710, %r675;
	min.s32 	%r712, %r702, %r711;
	ld.shared.u32 	%r713, [%r51+30592];
	add.s32 	%r714, %r713, %r675;
	min.s32 	%r715, %r705, %r714;
	add.s32 	%r716, %r710, %r685;
	min.s32 	%r717, %r707, %r716;
	add.s32 	%r718, %r713, %r685;
	min.s32 	%r719, %r709, %r718;
	ld.shared.v4.u32 	{%r720, %r721, %r722, %r723}, [%r45+224];
	ld.shared.u32 	%r724, [%r51+30720];
	add.s32 	%r725, %r724, %r720;
	min.s32 	%r726, %r712, %r725;
	ld.shared.u32 	%r727, [%r51+30848];
	add.s32 	%r728, %r727, %r720;
	min.s32 	%r729, %r715, %r728;
	ld.shared.v4.u32 	{%r730, %r731, %r732, %r733}, [%r45+8416];
	add.s32 	%r734, %r724, %r730;
	min.s32 	%r735, %r717, %r734;
	add.s32 	%r736, %r727, %r730;
	min.s32 	%r737, %r719, %r736;
	ld.shared.u32 	%r738, [%r51+30976];
	add.s32 	%r739, %r738, %r721;
	min.s32 	%r740, %r726, %r739;
	ld.shared.u32 	%r741, [%r51+31104];
	add.s32 	%r742, %r741, %r721;
	min.s32 	%r743, %r729, %r742;
	add.s32 	%r744, %r738, %r731;
	min.s32 	%r745, %r735, %r744;
	add.s32 	%r746, %r741, %r731;
	min.s32 	%r747, %r737, %r746;
	ld.shared.u32 	%r748, [%r51+31232];
	add.s32 	%r749, %r748, %r722;
	min.s32 	%r750, %r740, %r749;
	ld.shared.u32 	%r751, [%r51+31360];
	add.s32 	%r752, %r751, %r722;
	min.s32 	%r753, %r743, %r752;
	add.s32 	%r754, %r748, %r732;
	min.s32 	%r755, %r745, %r754;
	add.s32 	%r756, %r751, %r732;
	min.s32 	%r757, %r747, %r756;
	ld.shared.u32 	%r758, [%r51+31488];
	add.s32 	%r759, %r758, %r723;
	min.s32 	%r760, %r750, %r759;
	ld.shared.u32 	%r761, [%r51+31616];
	add.s32 	%r762, %r761, %r723;
	min.s32 	%r763, %r753, %r762;
	add.s32 	%r764, %r758, %r733;
	min.s32 	%r765, %r755, %r764;
	add.s32 	%r766, %r761, %r733;
	min.s32 	%r767, %r757, %r766;
	ld.shared.v4.u32 	{%r768, %r769, %r770, %r771}, [%r45+240];
	ld.shared.u32 	%r772, [%r51+31744];
	add.s32 	%r773, %r772, %r768;
	min.s32 	%r774, %r760, %r773;
	ld.shared.u32 	%r775, [%r51+31872];
	add.s32 	%r776, %r775, %r768;
	min.s32 	%r777, %r763, %r776;
	ld.shared.v4.u32 	{%r778, %r779, %r780, %r781}, [%r45+8432];
	add.s32 	%r782, %r772, %r778;
	min.s32 	%r783, %r765, %r782;
	add.s32 	%r784, %r775, %r778;
	min.s32 	%r785, %r767, %r784;
	ld.shared.u32 	%r786, [%r51+32000];
	add.s32 	%r787, %r786, %r769;
	min.s32 	%r788, %r774, %r787;
	ld.shared.u32 	%r789, [%r51+32128];
	add.s32 	%r790, %r789, %r769;
	min.s32 	%r791, %r777, %r790;
	add.s32 	%r792, %r786, %r779;
	min.s32 	%r793, %r783, %r792;
	add.s32 	%r794, %r789, %r779;
	min.s32 	%r795, %r785, %r794;
	ld.shared.u32 	%r796, [%r51+32256];
	add.s32 	%r797, %r796, %r770;
	min.s32 	%r798, %r788, %r797;
	ld.shared.u32 	%r799, [%r51+32384];
	add.s32 	%r800, %r799, %r770;
	min.s32 	%r801, %r791, %r800;
	add.s32 	%r802, %r796, %r780;
	min.s32 	%r803, %r793, %r802;
	add.s32 	%r804, %r799, %r780;
	min.s32 	%r805, %r795, %r804;
	ld.shared.u32 	%r806, [%r51+32512];
	add.s32 	%r807, %r806, %r771;
	min.s32 	%r808, %r798, %r807;
	ld.shared.u32 	%r809, [%r51+32640];
	add.s32 	%r810, %r809, %r771;
	min.s32 	%r811, %r801, %r810;
	add.s32 	%r812, %r806, %r781;
	min.s32 	%r813, %r803, %r812;
	add.s32 	%r814, %r809, %r781;
	min.s32 	%r815, %r805, %r814;
	st.global.u32 	[%rd4], %r808;
	st.global.u32 	[%rd4+128], %r811;
	st.global.u32 	[%rd6], %r813;
	st.global.u32 	[%rd6+128], %r815;
	ret;

}


// ===== COMPILED SASS (sm_100) =====

	.target	sm_100

	.elftype	@"ET_EXEC"


//--------------------- .note.nv.tkinfo           --------------------------
	.section	.note.nv.tkinfo,"",@"SHT_NOTE"
	.sectionflags	@"SHF_NOTE_NV_TKINFO"
	.tkinfo
        /*0018*/ 	.word	0x00000002
        /*0030*/ 	.string	""
        /*0030*/ 	.string	"ptxas"
        /*0030*/ 	.string	"Cuda compilation tools, release 13.0, V13.0.88"
        /*0030*/ 	.string	"Build cuda_13.0.r13.0/compiler.36424714_0"
        /*0030*/ 	.string	"-arch sm_100 -m 64 "



//--------------------- .note.nv.cuinfo           --------------------------
	.section	.note.nv.cuinfo,"",@"SHT_NOTE"
	.sectionflags	@"SHF_NOTE_NV_CUINFO"
        /*0018*/ 	.short	0x0002
        /*001a*/ 	.short	0x0064
        /*001c*/ 	.short	0x0082
	.zero		2


//--------------------- .nv.info                  --------------------------
	.section	.nv.info,"",@"SHT_CUDA_INFO"
	.align	4


	//----- nvinfo : EIATTR_REGCOUNT
	.align		4
        /*0000*/ 	.byte	0x04, 0x2f
        /*0002*/ 	.short	(.L_1 - .L_0)
	.align		4
.L_0:
        /*0004*/ 	.word	index@(_Z6phase1iPii)
        /*0008*/ 	.word	0x00000014


	//----- nvinfo : EIATTR_FRAME_SIZE
	.align		4
.L_1:
        /*000c*/ 	.byte	0x04, 0x11
        /*000e*/ 	.short	(.L_3 - .L_2)
	.align		4
.L_2:
        /*0010*/ 	.word	index@(_Z6phase1iPii)
        /*0014*/ 	.word	0x00000000


	//----- nvinfo : EIATTR_REGCOUNT
	.align		4
.L_3:
        /*0018*/ 	.byte	0x04, 0x2f
        /*001a*/ 	.short	(.L_5 - .L_4)
	.align		4
.L_4:
        /*001c*/ 	.word	index@(_Z6phase2iPii)
        /*0020*/ 	.word	0x00000020


	//----- nvinfo : EIATTR_FRAME_SIZE
	.align		4
.L_5:
        /*0024*/ 	.byte	0x04, 0x11
        /*0026*/ 	.short	(.L_7 - .L_6)
	.align		4
.L_6:
        /*0028*/ 	.word	index@(_Z6phase2iPii)
        /*002c*/ 	.word	0x00000000


	//----- nvinfo : EIATTR_REGCOUNT
	.align		4
.L_7:
        /*0030*/ 	.byte	0x04, 0x2f
        /*0032*/ 	.short	(.L_9 - .L_8)
	.align		4
.L_8:
        /*0034*/ 	.word	index@(_Z6phase3iPiii)
        /*0038*/ 	.word	0x00000020


	//----- nvinfo : EIATTR_FRAME_SIZE
	.align		4
.L_9:
        /*003c*/ 	.byte	0x04, 0x11
        /*003e*/ 	.short	(.L_11 - .L_10)
	.align		4
.L_10:
        /*0040*/ 	.word	index@(_Z6phase3iPiii)
        /*0044*/ 	.word	0x00000000


	//----- nvinfo : EIATTR_MIN_STACK_SIZE
	.align		4
.L_11:
        /*0048*/ 	.byte	0x04, 0x12
        /*004a*/ 	.short	(.L_13 - .L_12)
	.align		4
.L_12:
        /*004c*/ 	.word	index@(_Z6phase3iPiii)
        /*0050*/ 	.word	0x00000000


	//----- nvinfo : EIATTR_MIN_STACK_SIZE
	.align		4
.L_13:
        /*0054*/ 	.byte	0x04, 0x12
        /*0056*/ 	.short	(.L_15 - .L_14)
	.align		4
.L_14:
        /*0058*/ 	.word	index@(_Z6phase2iPii)
        /*005c*/ 	.word	0x00000000


	//----- nvinfo : EIATTR_MIN_STACK_SIZE
	.align		4
.L_15:
        /*0060*/ 	.byte	0x04, 0x12
        /*0062*/ 	.short	(.L_17 - .L_16)
	.align		4
.L_16:
        /*0064*/ 	.word	index@(_Z6phase1iPii)
        /*0068*/ 	.word	0x00000000
.L_17:


//--------------------- .nv.compat                --------------------------
	.section	.nv.compat,"",@"SHT_CUDA_COMPAT_INFO"
	.align	4
        /*0000*/ 	.byte	0x02, 0x09, 0x00, 0x00, 0x02, 0x02, 0x01, 0x00, 0x02, 0x05, 0x05, 0x00, 0x03, 0x07, 0x01, 0x01
        /*0010*/ 	.byte	0x02, 0x03, 0x00, 0x00, 0x02, 0x06, 0x01, 0x00, 0x04, 0x0b, 0x08, 0x00, 0x09, 0x00, 0x00, 0x00
        /*0020*/ 	.byte	0x00, 0x00, 0x00, 0x00


//--------------------- .nv.info._Z6phase3iPiii   --------------------------
	.section	.nv.info._Z6phase3iPiii,"",@"SHT_CUDA_INFO"
	.sectionflags	@""
	.align	4


	//----- nvinfo : EIATTR_CUDA_API_VERSION
	.align		4
        /*0000*/ 	.byte	0x04, 0x37
        /*0002*/ 	.short	(.L_19 - .L_18)
.L_18:
        /*0004*/ 	.word	0x00000082


	//----- nvinfo : EIATTR_KPARAM_INFO
	.align		4
.L_19:
        /*0008*/ 	.byte	0x04, 0x17
        /*000a*/ 	.short	(.L_21 - .L_20)
.L_20:
        /*000c*/ 	.word	0x00000000
        /*0010*/ 	.short	0x0003
        /*0012*/ 	.short	0x0014
        /*0014*/ 	.byte	0x00, 0xf0, 0x11, 0x00


	//----- nvinfo : EIATTR_KPARAM_INFO
	.align		4
.L_21:
        /*0018*/ 	.byte	0x04, 0x17
        /*001a*/ 	.short	(.L_23 - .L_22)
.L_22:
        /*001c*/ 	.word	0x00000000
        /*0020*/ 	.short	0x0002
        /*0022*/ 	.short	0x0010
        /*0024*/ 	.byte	0x00, 0xf0, 0x11, 0x00


	//----- nvinfo : EIATTR_KPARAM_INFO
	.align		4
.L_23:
        /*0028*/ 	.byte	0x04, 0x17
        /*002a*/ 	.short	(.L_25 - .L_24)
.L_24:
        /*002c*/ 	.word	0x00000000
        /*0030*/ 	.short	0x0001
        /*0032*/ 	.short	0x0008
        /*0034*/ 	.byte	0x00, 0xf5, 0x21, 0x00


	//----- nvinfo : EIATTR_KPARAM_INFO
	.align		4
.L_25:
        /*0038*/ 	.byte	0x04, 0x17
        /*003a*/ 	.short	(.L_27 - .L_26)
.L_26:
        /*003c*/ 	.word	0x00000000
        /*0040*/ 	.short	0x0000
        /*0042*/ 	.short	0x0000
        /*0044*/ 	.byte	0x00, 0xf0, 0x11, 0x00


	//----- nvinfo : EIATTR_SPARSE_MMA_MASK
	.align		4
.L_27:
        /*0048*/ 	.byte	0x03, 0x50
        /*004a*/ 	.short	0x0000


	//----- nvinfo : EIATTR_MAXREG_COUNT
	.align		4
        /*004c*/ 	.byte	0x03, 0x1b
        /*004e*/ 	.short	0x00ff


	//----- nvinfo : EIATTR_NUM_BARRIERS
	.align		4
        /*0050*/ 	.byte	0x02, 0x4c
        /*0052*/ 	.byte	0x01
	.zero		1


	//----- nvinfo : EIATTR_MERCURY_ISA_VERSION
	.align		4
        /*0054*/ 	.byte	0x03, 0x5f
        /*0056*/ 	.short	0x0101


	//----- nvinfo : EIATTR_VRC_CTA_INIT_COUNT
	.align		4
        /*0058*/ 	.byte	0x02, 0x4a
	.zero		1
	.zero		1


	//----- nvinfo : EIATTR_EXIT_INSTR_OFFSETS
	.align		4
        /*005c*/ 	.byte	0x04, 0x1c
        /*005e*/ 	.short	(.L_29 - .L_28)


	//   ....[0]....
.L_28:
        /*0060*/ 	.word	0x00001e00


	//----- nvinfo : EIATTR_CBANK_PARAM_SIZE
	.align		4
.L_29:
        /*0064*/ 	.byte	0x03, 0x19
        /*0066*/ 	.short	0x0018


	//----- nvinfo : EIATTR_PARAM_CBANK
	.align		4
        /*0068*/ 	.byte	0x04, 0x0a
        /*006a*/ 	.short	(.L_31 - .L_30)
	.align		4
.L_30:
        /*006c*/ 	.word	index@(.nv.constant0._Z6phase3iPiii)
        /*0070*/ 	.short	0x0380
        /*0072*/ 	.short	0x0018


	//----- nvinfo : EIATTR_SW_WAR
	.align		4
.L_31:
        /*0074*/ 	.byte	0x04, 0x36
        /*0076*/ 	.short	(.L_33 - .L_32)
.L_32:
        /*0078*/ 	.word	0x00000008
.L_33:


//--------------------- .nv.info._Z6phase2iPii    --------------------------
	.section	.nv.info._Z6phase2iPii,"",@"SHT_CUDA_INFO"
	.sectionflags	@""
	.align	4


	//----- nvinfo : EIATTR_CUDA_API_VERSION
	.align		4
        /*0000*/ 	.byte	0x04, 0x37
        /*0002*/ 	.short	(.L_35 - .L_34)
.L_34:
        /*0004*/ 	.word	0x00000082


	//----- nvinfo : EIATTR_KPARAM_INFO
	.align		4
.L_35:
        /*0008*/ 	.byte	0x04, 0x17
        /*000a*/ 	.short	(.L_37 - .L_36)
.L_36:
        /*000c*/ 	.word	0x00000000
        /*0010*/ 	.short	0x0002
        /*0012*/ 	.short	0x0010
        /*0014*/ 	.byte	0x00, 0xf0, 0x11, 0x00


	//----- nvinfo : EIATTR_KPARAM_INFO
	.align		4
.L_37:
        /*0018*/ 	.byte	0x04, 0x17
        /*001a*/ 	.short	(.L_39 - .L_38)
.L_38:
        /*001c*/ 	.word	0x00000000
        /*0020*/ 	.short	0x0001
        /*0022*/ 	.short	0x0008
        /*0024*/ 	.byte	0x00, 0xf5, 0x21, 0x00


	//----- nvinfo : EIATTR_KPARAM_INFO
	.align		4
.L_39:
        /*0028*/ 	.byte	0x04, 0x17
        /*002a*/ 	.short	(.L_41 - .L_40)
.L_40:
        /*002c*/ 	.word	0x00000000
        /*0030*/ 	.short	0x0000
        /*0032*/ 	.short	0x0000
        /*0034*/ 	.byte	0x00, 0xf0, 0x11, 0x00


	//----- nvinfo : EIATTR_SPARSE_MMA_MASK
	.align		4
.L_41:
        /*0038*/ 	.byte	0x03, 0x50
        /*003a*/ 	.short	0x0000


	//----- nvinfo : EIATTR_MAXREG_COUNT
	.align		4
        /*003c*/ 	.byte	0x03, 0x1b
        /*003e*/ 	.short	0x00ff


	//----- nvinfo : EIATTR_NUM_BARRIERS
	.align		4
        /*0040*/ 	.byte	0x02, 0x4c
        /*0042*/ 	.byte	0x01
	.zero		1


	//----- nvinfo : EIATTR_MERCURY_ISA_VERSION
	.align		4
        /*0044*/ 	.byte	0x03, 0x5f
        /*0046*/ 	.short	0x0101


	//----- nvinfo : EIATTR_VRC_CTA_INIT_COUNT
	.align		4
        /*0048*/ 	.byte	0x02, 0x4a
	.zero		1
	.zero		1


	//----- nvinfo : EIATTR_EXIT_INSTR_OFFSETS
	.align		4
        /*004c*/ 	.byte	0x04, 0x1c
        /*004e*/ 	.short	(.L_43 - .L_42)


	//   ....[0]....
.L_42:
        /*0050*/ 	.word	0x00001e40


	//----- nvinfo : EIATTR_CBANK_PARAM_SIZE
	.align		4
.L_43:
        /*0054*/ 	.byte	0x03, 0x19
        /*0056*/ 	.short	0x0014


	//----- nvinfo : EIATTR_PARAM_CBANK
	.align		4
        /*0058*/ 	.byte	0x04, 0x0a
        /*005a*/ 	.short	(.L_45 - .L_44)
	.align		4
.L_44:
        /*005c*/ 	.word	index@(.nv.constant0._Z6phase2iPii)
        /*0060*/ 	.short	0x0380
        /*0062*/ 	.short	0x0014


	//----- nvinfo : EIATTR_SW_WAR
	.align		4
.L_45:
        /*0064*/ 	.byte	0x04, 0x36
        /*0066*/ 	.short	(.L_47 - .L_46)
.L_46:
        /*0068*/ 	.word	0x00000008
.L_47:


//--------------------- .nv.info._Z6phase1iPii    --------------------------
	.section	.nv.info._Z6phase1iPii,"",@"SHT_CUDA_INFO"
	.sectionflags	@""
	.align	4


	//----- nvinfo : EIATTR_CUDA_API_VERSION
	.align		4
        /*0000*/ 	.byte	0x04, 0x37
        /*0002*/ 	.short	(.L_49 - .L_48)
.L_48:
        /*0004*/ 	.word	0x00000082


	//----- nvinfo : EIATTR_KPARAM_INFO
	.align		4
.L_49:
        /*0008*/ 	.byte	0x04, 0x17
        /*000a*/ 	.short	(.L_51 - .L_50)
.L_50:
        /*000c*/ 	.word	0x00000000
        /*0010*/ 	.short	0x0002
        /*0012*/ 	.short	0x0010
        /*0014*/ 	.byte	0x00, 0xf0, 0x11, 0x00


	//----- nvinfo : EIATTR_KPARAM_INFO
	.align		4
.L_51:
        /*0018*/ 	.byte	0x04, 0x17
        /*001a*/ 	.short	(.L_53 - .L_52)
.L_52:
        /*001c*/ 	.word	0x00000000
        /*0020*/ 	.short	0x0001
        /*0022*/ 	.short	0x0008
        /*0024*/ 	.byte	0x00, 0xf5, 0x21, 0x00


	//----- nvinfo : EIATTR_KPARAM_INFO
	.align		4
.L_53:
        /*0028*/ 	.byte	0x04, 0x17
        /*002a*/ 	.short	(.L_55 - .L_54)
.L_54:
        /*002c*/ 	.word	0x00000000
        /*0030*/ 	.short	0x0000
        /*0032*/ 	.short	0x0000
        /*0034*/ 	.byte	0x00, 0xf0, 0x11, 0x00


	//----- nvinfo : EIATTR_SPARSE_MMA_MASK
	.align		4
.L_55:
        /*0038*/ 	.byte	0x03, 0x50
        /*003a*/ 	.short	0x0000


	//----- nvinfo : EIATTR_MAXREG_COUNT
	.align		4
        /*003c*/ 	.byte	0x03, 0x1b
        /*003e*/ 	.short	0x00ff


	//----- nvinfo : EIATTR_NUM_BARRIERS
	.align		4
        /*0040*/ 	.byte	0x02, 0x4c
        /*0042*/ 	.byte	0x01
	.zero		1


	//----- nvinfo : EIATTR_MERCURY_ISA_VERSION
	.align		4
        /*0044*/ 	.byte	0x03, 0x5f
        /*0046*/ 	.short	0x0101


	//----- nvinfo : EIATTR_VRC_CTA_INIT_COUNT
	.align		4
        /*0048*/ 	.byte	0x02, 0x4a
	.zero		1
	.zero		1


	//----- nvinfo : EIATTR_EXIT_INSTR_OFFSETS
	.align		4
        /*004c*/ 	.byte	0x04, 0x1c
        /*004e*/ 	.short	(.L_57 - .L_56)


	//   ....[0]....
.L_56:
        /*0050*/ 	.word	0x00005600


	//----- nvinfo : EIATTR_CBANK_PARAM_SIZE
	.align		4
.L_57:
        /*0054*/ 	.byte	0x03, 0x19
        /*0056*/ 	.short	0x0014


	//----- nvinfo : EIATTR_PARAM_CBANK
	.align		4
        /*0058*/ 	.byte	0x04, 0x0a
        /*005a*/ 	.short	(.L_59 - .L_58)
	.align		4
.L_58:
        /*005c*/ 	.word	index@(.nv.constant0._Z6phase1iPii)
        /*0060*/ 	.short	0x0380
        /*0062*/ 	.short	0x0014


	//----- nvinfo : EIATTR_SW_WAR
	.align		4
.L_59:
        /*0064*/ 	.byte	0x04, 0x36
        /*0066*/ 	.short	(.L_61 - .L_60)
.L_60:
        /*0068*/ 	.word	0x00000008
.L_61:


//--------------------- .nv.callgraph             --------------------------
	.section	.nv.callgraph,"",@"SHT_CUDA_CALLGRAPH"
	.align	4
	.sectionentsize	8
	.align		4
        /*0000*/ 	.word	0x00000000
	.align		4
        /*0004*/ 	.word	0xffffffff
	.align		4
        /*0008*/ 	.word	0x00000000
	.align		4
        /*000c*/ 	.word	0xfffffffe
	.align		4
        /*0010*/ 	.word	0x00000000
	.align		4
        /*0014*/ 	.word	0xfffffffd
	.align		4
        /*0018*/ 	.word	0x00000000
	.align		4
        /*001c*/ 	.word	0xfffffffc


//--------------------- .text._Z6phase3iPiii      --------------------------
	.section	.text._Z6phase3iPiii,"ax",@progbits
	.align	128
        .global         _Z6phase3iPiii
        .type           _Z6phase3iPiii,@function
        .size           _Z6phase3iPiii,(.L_x_3 - _Z6phase3iPiii)
        .other          _Z6phase3iPiii,@"STO_CUDA_ENTRY STV_DEFAULT"
_Z6phase3iPiii:
.text._Z6phase3iPiii:
[----:B------:R-:W-:Y:S08]  /*0000*/  LDC R1, c[0x0][0x37c] ;  /* 0x0000df00ff017b82 */ /* 0x000ff00000000800 */
[----:B------:R-:W0:Y:S01]  /*0010*/  S2UR UR5, SR_CTAID.Y ;  /* 0x00000000000579c3 */ /* 0x000e220000002600 */
[----:B------:R-:W1:Y:S01]  /*0020*/  S2R R0, SR_TID.Y ;  /* 0x0000000000007919 */ /* 0x000e620000002200 */
[----:B------:R-:W2:Y:S06]  /*0030*/  S2R R13, SR_TID.X ;  /* 0x00000000000d7919 */ /* 0x000eac0000002100 */
[----:B------:R-:W3:Y:S08]  /*0040*/  LDC R4, c[0x0][0x380] ;  /* 0x0000e000ff047b82 */ /* 0x000ef00000000800 */
[----:B------:R-:W4:Y:S08]  /*0050*/  S2UR UR4, SR_CTAID.X ;  /* 0x00000000000479c3 */ /* 0x000f300000002500 */
[----:B------:R-:W4:Y:S01]  /*0060*/  LDC.64 R2, c[0x0][0x390] ;  /* 0x0000e400ff027b82 */ /* 0x000f220000000a00 */
[----:B0-----:R-:W-:-:S06]  /*0070*/  UIADD3 UR6, UPT, UPT, UR5, 0x1, URZ ;  /* 0x0000000105067890 */ /* 0x001fcc000fffe0ff */
[----:B------:R-:W-:Y:S01]  /*0080*/  IMAD.U32 R8, RZ, RZ, UR6 ;  /* 0x00000006ff087e24 */ /* 0x000fe2000f8e00ff */
[C---:B---3--:R-:W-:Y:S01]  /*0090*/  ISETP.LE.U32.AND P0, PT, R4.reuse, UR5, PT ;  /* 0x0000000504007c0c */ /* 0x048fe2000bf03070 */
[----:B------:R-:W0:Y:S01]  /*00a0*/  LDC.64 R20, c[0x0][0x388] ;  /* 0x0000e200ff147b82 */ /* 0x000e220000000a00 */
[C---:B-1----:R-:W-:Y:S02]  /*00b0*/  IMAD R6, R4.reuse, 0x40, R0 ;  /* 0x0000004004067824 */ /* 0x042fe400078e0200 */
[----:B------:R-:W1:Y:S01]  /*00c0*/  LDCU.64 UR6, c[0x0][0x358] ;  /* 0x00006b00ff0677ac */ /* 0x000e620008000a00 */
[----:B--2---:R-:W-:-:S08]  /*00d0*/  IMAD R4, R4, 0x40, R13 ;  /* 0x0000004004047824 */ /* 0x004fd000078e020d */
[----:B------:R-:W-:Y:S02]  /*00e0*/  @!P0 IMAD R8, RZ, RZ, UR5 ;  /* 0x00000005ff088e24 */ /* 0x000fe4000f8e02ff */
[----:B----4-:R-:W-:-:S04]  /*00f0*/  VIADD R3, R3, UR4 ;  /* 0x0000000403037c36 */ /* 0x010fc80008000000 */
[----:B------:R-:W-:Y:S02]  /*0100*/  IMAD R5, R3, 0x40, R0 ;  /* 0x0000004003057824 */ /* 0x000fe400078e0200 */
[----:B------:R-:W-:Y:S02]  /*0110*/  IMAD R3, R8, 0x40, R13 ;  /* 0x0000004008037824 */ /* 0x000fe400078e020d */
[-C--:B------:R-:W-:Y:S02]  /*0120*/  IMAD R7, R5, R2.reuse, RZ ;  /* 0x0000000205077224 */ /* 0x080fe400078e02ff */
[----:B------:R-:W-:Y:S02]  /*0130*/  IMAD R9, R6, R2, R3 ;  /* 0x0000000206097224 */ /* 0x000fe400078e0203 */
[----:B------:R-:W-:Y:S02]  /*0140*/  IMAD R12, R2, 0x20, R7 ;  /* 0x00000020020c7824 */ /* 0x000fe400078e0207 */
[----:B------:R-:W-:-:S02]  /*0150*/  IMAD.IADD R17, R7, 0x1, R4 ;  /* 0x0000000107117824 */ /* 0x000fc400078e0204 */
[----:B------:R-:W-:Y:S02]  /*0160*/  IMAD.IADD R15, R12, 0x1, R4 ;  /* 0x000000010c0f7824 */ /* 0x000fe400078e0204 */
[----:B------:R-:W-:Y:S02]  /*0170*/  IMAD R11, R2, 0x20, R9 ;  /* 0x00000020020b7824 */ /* 0x000fe400078e0209 */
[----:B0-----:R-:W-:-:S04]  /*0180*/  IMAD.WIDE R18, R9, 0x4, R20 ;  /* 0x0000000409127825 */ /* 0x001fc800078e0214 */
[--C-:B------:R-:W-:Y:S01]  /*0190*/  IMAD.WIDE R16, R17, 0x4, R20.reuse ;  /* 0x0000000411107825 */ /* 0x100fe200078e0214 */
[----:B-1----:R-:W2:Y:S03]  /*01a0*/  LDG.E R4, desc[UR6][R18.64] ;  /* 0x0000000612047981 */ /* 0x002ea6000c1e1900 */
[--C-:B------:R-:W-:Y:S01]  /*01b0*/  IMAD.WIDE R14, R15, 0x4, R20.reuse ;  /* 0x000000040f0e7825 */ /* 0x100fe200078e0214 */
[----:B------:R-:W3:Y:S03]  /*01c0*/  LDG.E R6, desc[UR6][R18.64+0x80] ;  /* 0x0000800612067981 */ /* 0x000ee6000c1e1900 */
[----:B------:R-:W-:Y:S01]  /*01d0*/  IMAD.WIDE R10, R11, 0x4, R20 ;  /* 0x000000040b0a7825 */ /* 0x000fe200078e0214 */
[----:B------:R-:W4:Y:S04]  /*01e0*/  LDG.E R8, desc[UR6][R16.64] ;  /* 0x0000000610087981 */ /* 0x000f28000c1e1900 */
[----:B------:R-:W5:Y:S04]  /*01f0*/  LDG.E R26, desc[UR6][R16.64+0x80] ;  /* 0x00008006101a7981 */ /* 0x000f68000c1e1900 */
[----:B------:R-:W5:Y:S04]  /*0200*/  LDG.E R24, desc[UR6][R14.64] ;  /* 0x000000060e187981 */ /* 0x000f68000c1e1900 */
[----:B------:R-:W5:Y:S04]  /*0210*/  LDG.E R28, desc[UR6][R14.64+0x80] ;  /* 0x000080060e1c7981 */ /* 0x000f68000c1e1900 */
[----:B------:R-:W5:Y:S04]  /*0220*/  LDG.E R25, desc[UR6][R10.64] ;  /* 0x000000060a197981 */ /* 0x000f68000c1e1900 */
[----:B------:R0:W5:Y:S01]  /*0230*/  LDG.E R27, desc[UR6][R10.64+0x80] ;  /* 0x000080060a1b7981 */ /* 0x000162000c1e1900 */
[----:B------:R-:W-:-:S02]  /*0240*/  IMAD R23, R5, R2, R3 ;  /* 0x0000000205177224 */ /* 0x000fc400078e0203 */
[----:B------:R-:W-:Y:S02]  /*0250*/  IMAD.IADD R3, R3, 0x1, R12 ;  /* 0x0000000103037824 */ /* 0x000fe400078e020c */
[----:B------:R-:W-:-:S04]  /*0260*/  IMAD.WIDE R22, R23, 0x4, R20 ;  /* 0x0000000417167825 */ /* 0x000fc800078e0214 */
[----:B------:R-:W-:Y:S01]  /*0270*/  IMAD.WIDE R20, R3, 0x4, R20 ;  /* 0x0000000403147825 */ /* 0x000fe200078e0214 */
[----:B------:R-:W5:Y:S04]  /*0280*/  LDG.E R7, desc[UR6][R22.64+0x80] ;  /* 0x0000800616077981 */ /* 0x000f68000c1e1900 */
[----:B------:R-:W5:Y:S04]  /*0290*/  LDG.E R3, desc[UR6][R22.64] ;  /* 0x0000000616037981 */ /* 0x000f68000c1e1900 */
[----:B------:R-:W5:Y:S04]  /*02a0*/  LDG.E R5, desc[UR6][R20.64] ;  /* 0x0000000614057981 */ /* 0x000f68000c1e1900 */
[----:B------:R-:W5:Y:S01]  /*02b0*/  LDG.E R9, desc[UR6][R20.64+0x80] ;  /* 0x0000800614097981 */ /* 0x000f62000c1e1900 */
[----:B------:R-:W1:Y:S01]  /*02c0*/  S2UR UR5, SR_CgaCtaId ;  /* 0x00000000000579c3 */ /* 0x000e620000008800 */
[----:B------:R-:W-:Y:S01]  /*02d0*/  UMOV UR4, 0x400 ;  /* 0x0000040000047882 */ /* 0x000fe20000000000 */
[----:B------:R-:W-:Y:S01]  /*02e0*/  IMAD R2, R0, 0x40, R13 ;  /* 0x0000004000027824 */ /* 0x000fe200078e020d */
[----:B-1----:R-:W-:-:S06]  /*02f0*/  ULEA UR4, UR5, UR4, 0x18 ;  /* 0x0000000405047291 */ /* 0x002fcc000f8ec0ff */
[----:B0-----:R-:W-:Y:S02]  /*0300*/  LEA R10, R2, UR4, 0x2 ;  /* 0x00000004020a7c11 */ /* 0x001fe4000f8e10ff */
[----:B------:R-:W-:Y:S02]  /*0310*/  LEA R2, R13, UR4, 0x2 ;  /* 0x000000040d027c11 */ /* 0x000fe4000f8e10ff */
[----:B------:R-:W-:Y:S01]  /*0320*/  LEA R0, R0, UR4, 0x8 ;  /* 0x0000000400007c11 */ /* 0x000fe2000f8e40ff */
[----:B--2---:R-:W-:Y:S04]  /*0330*/  STS [R10+0x4000], R4 ;  /* 0x004000040a007388 */ /* 0x004fe80000000800 */
[----:B---3--:R-:W-:Y:S04]  /*0340*/  STS [R10+0x4080], R6 ;  /* 0x004080060a007388 */ /* 0x008fe80000000800 */
[----:B----4-:R-:W-:Y:S04]  /*0350*/  STS [R10], R8 ;  /* 0x000000080a007388 */ /* 0x010fe80000000800 */
[----:B-----5:R-:W-:Y:S04]  /*0360*/  STS [R10+0x80], R26 ;  /* 0x0000801a0a007388 */ /* 0x020fe80000000800 */
[----:B------:R-:W-:Y:S04]  /*0370*/  STS [R10+0x2000], R24 ;  /* 0x002000180a007388 */ /* 0x000fe80000000800 */
[----:B------:R-:W-:Y:S04]  /*0380*/  STS [R10+0x2080], R28 ;  /* 0x0020801c0a007388 */ /* 0x000fe80000000800 */
[----:B------:R-:W-:Y:S04]  /*0390*/  STS [R10+0x6000], R25 ;  /* 0x006000190a007388 */ /* 0x000fe80000000800 */
[----:B------:R-:W-:Y:S01]  /*03a0*/  STS [R10+0x6080], R27 ;  /* 0x0060801b0a007388 */ /* 0x000fe20000000800 */
[----:B------:R-:W-:Y:S06]  /*03b0*/  BAR.SYNC.DEFER_BLOCKING 0x0 ;  /* 0x0000000000007b1d */ /* 0x000fec0000010000 */
[----:B------:R-:W-:Y:S04]  /*03c0*/  LDS R8, [R2+0x4000] ;  /* 0x0040000002087984 */ /* 0x000fe80000000800 */
[----:B------:R-:W0:Y:S04]  /*03d0*/  LDS.128 R12, [R0] ;  /* 0x00000000000c7984 */ /* 0x000e280000000c00 */
[----:B------:R-:W1:Y:S04]  /*03e0*/  LDS.128 R16, [R0+0x2000] ;  /* 0x0020000000107984 */ /* 0x000e680000000c00 */
[----:B------:R-:W2:Y:S04]  /*03f0*/  LDS R25, [R2+0x4080] ;  /* 0x0040800002197984 */ /* 0x000ea80000000800 */
[----:B------:R-:W3:Y:S04]  /*0400*/  LDS R6, [R2+0x4100] ;  /* 0x0041000002067984 */ /* 0x000ee80000000800 */
[----:B------:R-:W4:Y:S04]  /*0410*/  LDS R4, [R2+0x4180] ;  /* 0x0041800002047984 */ /* 0x000f280000000800 */
[----:B------:R-:W5:Y:S04]  /*0420*/  LDS R29, [R2+0x4200] ;  /* 0x00420000021d7984 */ /* 0x000f680000000800 */
[----:B------:R-:W5:Y:S04]  /*0430*/  LDS R11, [R2+0x4280] ;  /* 0x00428000020b7984 */ /* 0x000f680000000800 */
[----:B------:R-:W5:Y:S04]  /*0440*/  LDS R26, [R2+0x4300] ;  /* 0x00430000021a7984 */ /* 0x000f680000000800 */
[----:B------:R-:W5:Y:S04]  /*0450*/  LDS R24, [R2+0x4380] ;  /* 0x0043800002187984 */ /* 0x000f680000000800 */
[----:B------:R-:W-:Y:S01]  /*0460*/  LDS R28, [R2+0x4580] ;  /* 0x00458000021c7984 */ /* 0x000fe20000000800 */
[----:B0-----:R-:W-:-:S02]  /*0470*/  VIADDMNMX R3, R8, R12, R3, PT ;  /* 0x0000000c08037246 */ /* 0x001fc40003800103 */
[----:B-1----:R-:W-:Y:S02]  /*0480*/  VIADDMNMX R5, R8, R16, R5, PT ;  /* 0x0000001008057246 */ /* 0x002fe40003800105 */
[C---:B--2---:R-:W-:Y:S02]  /*0490*/  VIADDMNMX R7, R25.reuse, R12, R7, PT ;  /* 0x0000000c19077246 */ /* 0x044fe40003800107 */
[----:B------:R-:W-:Y:S02]  /*04a0*/  VIADDMNMX R9, R25, R16, R9, PT ;  /* 0x0000001019097246 */ /* 0x000fe40003800109 */
[C---:B---3--:R-:W-:Y:S01]  /*04b0*/  VIADDMNMX R3, R6.reuse, R13, R3, PT ;  /* 0x0000000d06037246 */ /* 0x048fe20003800103 */
[----:B------:R-:W-:Y:S01]  /*04c0*/  LDS R25, [R2+0x4600] ;  /* 0x0046000002197984 */ /* 0x000fe20000000800 */
[----:B------:R-:W-:Y:S02]  /*04d0*/  VIADDMNMX R5, R6, R17, R5, PT ;  /* 0x0000001106057246 */ /* 0x000fe40003800105 */
[----:B----4-:R-:W-:-:S02]  /*04e0*/  VIADDMNMX R7, R4, R13, R7, PT ;  /* 0x0000000d04077246 */ /* 0x010fc40003800107 */
[----:B------:R-:W-:Y:S01]  /*04f0*/  VIADDMNMX R9, R4, R17, R9, PT ;  /* 0x0000001104097246 */ /* 0x000fe20003800109 */
[----:B------:R-:W-:Y:S01]  /*0500*/  LDS R13, [R2+0x4480] ;  /* 0x00448000020d7984 */ /* 0x000fe20000000800 */
[C---:B-----5:R-:W-:Y:S02]  /*0510*/  VIADDMNMX R12, R29.reuse, R14, R3, PT ;  /* 0x0000000e1d0c7246 */ /* 0x060fe40003800103 */
[----:B------:R-:W-:Y:S01]  /*0520*/  VIADDMNMX R16, R29, R18, R5, PT ;  /* 0x000000121d107246 */ /* 0x000fe20003800105 */
[----:B------:R-:W-:Y:S01]  /*0530*/  LDS R3, [R2+0x4400] ;  /* 0x0044000002037984 */ /* 0x000fe20000000800 */
[C---:B------:R-:W-:Y:S02]  /*0540*/  VIADDMNMX R14, R11.reuse, R14, R7, PT ;  /* 0x0000000e0b0e7246 */ /* 0x040fe40003800107 */
[----:B------:R-:W-:Y:S01]  /*0550*/  VIADDMNMX R18, R11, R18, R9, PT ;  /* 0x000000120b127246 */ /* 0x000fe20003800109 */
[----:B------:R-:W0:Y:S04]  /*0560*/  LDS.128 R4, [R0+0x10] ;  /* 0x0000100000047984 */ /* 0x000e280000000c00 */
[----:B------:R-:W1:Y:S04]  /*0570*/  LDS.128 R8, [R0+0x2010] ;  /* 0x0020100000087984 */ /* 0x000e680000000c00 */
[----:B------:R-:W2:Y:S01]  /*0580*/  LDS R17, [R2+0x4500] ;  /* 0x0045000002117984 */ /* 0x000ea20000000800 */
[----:B------:R-:W-:-:S02]  /*0590*/  VIADDMNMX R12, R26, R15, R12, PT ;  /* 0x0000000f1a0c7246 */ /* 0x000fc4000380010c */
[----:B------:R-:W-:Y:S02]  /*05a0*/  VIADDMNMX R14, R24, R15, R14, PT ;  /* 0x0000000f180e7246 */ /* 0x000fe4000380010e */
[----:B------:R-:W3:Y:S01]  /*05b0*/  LDS R15, [R2+0x4680] ;  /* 0x00468000020f7984 */ /* 0x000ee20000000800 */
[-C--:B------:R-:W-:Y:S02]  /*05c0*/  VIADDMNMX R16, R26, R19.reuse, R16, PT ;  /* 0x000000131a107246 */ /* 0x080fe40003800110 */
[----:B------:R-:W-:Y:S01]  /*05d0*/  VIADDMNMX R18, R24, R19, R18, PT ;  /* 0x0000001318127246 */ /* 0x000fe20003800112 */
[----:B------:R-:W-:Y:S04]  /*05e0*/  LDS R26, [R2+0x4780] ;  /* 0x00478000021a7984 */ /* 0x000fe80000000800 */
[----:B------:R-:W4:Y:S01]  /*05f0*/  LDS R24, [R2+0x4700] ;  /* 0x0047000002187984 */ /* 0x000f220000000800 */
[----:B0-----:R-:W-:-:S02]  /*0600*/  VIADDMNMX R12, R3, R4, R12, PT ;  /* 0x00000004030c7246 */ /* 0x001fc4000380010c */
[----:B------:R-:W-:Y:S02]  /*0610*/  VIADDMNMX R14, R13, R4, R14, PT ;  /* 0x000000040d0e7246 */ /* 0x000fe4000380010e */
[-C--:B-1----:R-:W-:Y:S02]  /*0620*/  VIADDMNMX R16, R3, R8.reuse, R16, PT ;  /* 0x0000000803107246 */ /* 0x082fe40003800110 */
[----:B------:R-:W-:Y:S01]  /*0630*/  VIADDMNMX R18, R13, R8, R18, PT ;  /* 0x000000080d127246 */ /* 0x000fe20003800112 */
[----:B------:R-:W-:Y:S01]  /*0640*/  LDS R3, [R2+0x4800] ;  /* 0x0048000002037984 */ /* 0x000fe20000000800 */
[C---:B--2---:R-:W-:Y:S02]  /*0650*/  VIADDMNMX R4, R17.reuse, R5, R12, PT ;  /* 0x0000000511047246 */ /* 0x044fe4000380010c */
[----:B------:R-:W-:Y:S02]  /*0660*/  VIADDMNMX R8, R17, R9, R16, PT ;  /* 0x0000000911087246 */ /* 0x000fe40003800110 */
[----:B------:R-:W-:-:S02]  /*0670*/  VIADDMNMX R14, R28, R5, R14, PT ;  /* 0x000000051c0e7246 */ /* 0x000fc4000380010e */
[----:B------:R-:W-:Y:S01]  /*0680*/  VIADDMNMX R18, R28, R9, R18, PT ;  /* 0x000000091c127246 */ /* 0x000fe20003800112 */
[----:B------:R-:W-:Y:S01]  /*0690*/  LDS R5, [R2+0x4880] ;  /* 0x0048800002057984 */ /* 0x000fe20000000800 */
[C---:B------:R-:W-:Y:S02]  /*06a0*/  VIADDMNMX R4, R25.reuse, R6, R4, PT ;  /* 0x0000000619047246 */ /* 0x040fe40003800104 */
[----:B------:R-:W-:Y:S01]  /*06b0*/  VIADDMNMX R8, R25, R10, R8, PT ;  /* 0x0000000a19087246 */ /* 0x000fe20003800108 */
[----:B------:R-:W-:Y:S01]  /*06c0*/  LDS R9, [R2+0x4900] ;  /* 0x0049000002097984 */ /* 0x000fe20000000800 */
[C---:B---3--:R-:W-:Y:S02]  /*06d0*/  VIADDMNMX R6, R15.reuse, R6, R14, PT ;  /* 0x000000060f067246 */ /* 0x048fe4000380010e */
[----:B------:R-:W-:Y:S01]  /*06e0*/  VIADDMNMX R10, R15, R10, R18, PT ;  /* 0x0000000a0f0a7246 */ /* 0x000fe20003800112 */
[----:B------:R-:W-:Y:S04]  /*06f0*/  LDS R28, [R2+0x4980] ;  /* 0x00498000021c7984 */ /* 0x000fe80000000800 */
[----:B------:R-:W0:Y:S04]  /*0700*/  LDS.128 R12, [R0+0x20] ;  /* 0x00002000000c7984 */ /* 0x000e280000000c00 */
[----:B------:R-:W1:Y:S01]  /*0710*/  LDS.128 R16, [R0+0x2020] ;  /* 0x0020200000107984 */ /* 0x000e620000000c00 */
[----:B----4-:R-:W-:-:S02]  /*0720*/  VIADDMNMX R4, R24, R7, R4, PT ;  /* 0x0000000718047246 */ /* 0x010fc40003800104 */
[----:B------:R-:W-:Y:S01]  /*0730*/  VIADDMNMX R6, R26, R7, R6, PT ;  /* 0x000000071a067246 */ /* 0x000fe20003800106 */
[----:B------:R-:W2:Y:S04]  /*0740*/  LDS R25, [R2+0x4a00] ;  /* 0x004a000002197984 */ /* 0x000ea80000000800 */
[----:B------:R-:W3:Y:S01]  /*0750*/  LDS R7, [R2+0x4a80] ;  /* 0x004a800002077984 */ /* 0x000ee20000000800 */
[-C--:B------:R-:W-:Y:S02]  /*0760*/  VIADDMNMX R8, R24, R11.reuse, R8, PT ;  /* 0x0000000b18087246 */ /* 0x080fe40003800108 */
[----:B------:R-:W-:Y:S01]  /*0770*/  VIADDMNMX R10, R26, R11, R10, PT ;  /* 0x0000000b1a0a7246 */ /* 0x000fe2000380010a */
[----:B------:R-:W4:Y:S04]  /*0780*/  LDS R24, [R2+0x4b00] ;  /* 0x004b000002187984 */ /* 0x000f280000000800 */
[----:B------:R-:W5:Y:S01]  /*0790*/  LDS R26, [R2+0x4b80] ;  /* 0x004b8000021a7984 */ /* 0x000f620000000800 */
[----:B0-----:R-:W-:-:S02]  /*07a0*/  VIADDMNMX R4, R3, R12, R4, PT ;  /* 0x0000000c03047246 */ /* 0x001fc40003800104 */
[----:B------:R-:W-:Y:S02]  /*07b0*/  VIADDMNMX R6, R5, R12, R6, PT ;  /* 0x0000000c05067246 */ /* 0x000fe40003800106 */
[-C--:B-1----:R-:W-:Y:S02]  /*07c0*/  VIADDMNMX R8, R3, R16.reuse, R8, PT ;  /* 0x0000001003087246 */ /* 0x082fe40003800108 */
[----:B------:R-:W-:Y:S01]  /*07d0*/  VIADDMNMX R10, R5, R16, R10, PT ;  /* 0x00000010050a7246 */ /* 0x000fe2000380010a */
[----:B------:R-:W-:Y:S01]  /*07e0*/  LDS R3, [R2+0x4c00] ;  /* 0x004c000002037984 */ /* 0x000fe20000000800 */
[C---:B------:R-:W-:Y:S02]  /*07f0*/  VIADDMNMX R4, R9.reuse, R13, R4, PT ;  /* 0x0000000d09047246 */ /* 0x040fe40003800104 */
[----:B------:R-:W-:Y:S02]  /*0800*/  VIADDMNMX R8, R9, R17, R8, PT ;  /* 0x0000001109087246 */ /* 0x000fe40003800108 */
[----:B------:R-:W-:-:S02]  /*0810*/  VIADDMNMX R6, R28, R13, R6, PT ;  /* 0x0000000d1c067246 */ /* 0x000fc40003800106 */
[----:B------:R-:W-:Y:S01]  /*0820*/  VIADDMNMX R10, R28, R17, R10, PT ;  /* 0x000000111c0a7246 */ /* 0x000fe2000380010a */
[----:B------:R-:W-:Y:S01]  /*0830*/  LDS R13, [R2+0x4c80] ;  /* 0x004c8000020d7984 */ /* 0x000fe20000000800 */
[C---:B--2---:R-:W-:Y:S02]  /*0840*/  VIADDMNMX R12, R25.reuse, R14, R4, PT ;  /* 0x0000000e190c7246 */ /* 0x044fe40003800104 */
        /* <DEDUP_REMOVED lines=8> */
[----:B-----5:R-:W-:Y:S01]  /*08d0*/  VIADDMNMX R14, R26, R15, R14, PT ;  /* 0x0000000f1a0e7246 */ /* 0x020fe2000380010e */
        /* <DEDUP_REMOVED lines=288> */
[----:B------:R-:W-:-:S03]  /*1ae0*/  VIADDMNMX R8, R24, R11, R8, PT ;  /* 0x0000000b18087246 */ /* 0x000fc60003800108 */
[----:B------:R-:W4:Y:S01]  /*1af0*/  LDS R24, [R2+0x7b00] ;  /* 0x007b000002187984 */ /* 0x000f220000000800 */
[----:B------:R-:W-:-:S03]  /*1b00*/  VIADDMNMX R10, R26, R11, R10, PT ;  /* 0x0000000b1a0a7246 */ /* 0x000fc6000380010a */
[----:B------:R-:W5:Y:S01]  /*1b10*/  LDS R26, [R2+0x7b80] ;  /* 0x007b8000021a7984 */ /* 0x000f620000000800 */
[-C--:B0-----:R-:W-:Y:S02]  /*1b20*/  VIADDMNMX R4, R3, R12.reuse, R4, PT ;  /* 0x0000000c03047246 */ /* 0x081fe40003800104 */
[----:B------:R-:W-:Y:S02]  /*1b30*/  VIADDMNMX R6, R5, R12, R6, PT ;  /* 0x0000000c05067246 */ /* 0x000fe40003800106 */
[-C--:B-1----:R-:W-:Y:S02]  /*1b40*/  VIADDMNMX R8, R3, R16.reuse, R8, PT ;  /* 0x0000001003087246 */ /* 0x082fe40003800108 */
[----:B------:R-:W-:Y:S01]  /*1b50*/  VIADDMNMX R10, R5, R16, R10, PT ;  /* 0x00000010050a7246 */ /* 0x000fe2000380010a */
[----:B------:R-:W-:Y:S01]  /*1b60*/  LDS R3, [R2+0x7c80] ;  /* 0x007c800002037984 */ /* 0x000fe20000000800 */
[C---:B------:R-:W-:Y:S02]  /*1b70*/  VIADDMNMX R4, R9.reuse, R13, R4, PT ;  /* 0x0000000d09047246 */ /* 0x040fe40003800104 */
[----:B------:R-:W-:Y:S01]  /*1b80*/  VIADDMNMX R8, R9, R17, R8, PT ;  /* 0x0000001109087246 */ /* 0x000fe20003800108 */
[----:B------:R-:W-:Y:S01]  /*1b90*/  LDS R16, [R2+0x7d80] ;  /* 0x007d800002107984 */ /* 0x000fe20000000800 */
        /* <DEDUP_REMOVED lines=9> */
[----:B------:R-:W0:Y:S01]  /*1c30*/  LDS.128 R4, [R0+0xf0] ;  /* 0x0000f00000047984 */ /* 0x000e220000000c00 */
[----:B----4-:R-:W-:-:S03]  /*1c40*/  VIADDMNMX R12, R24, R15, R12, PT ;  /* 0x0000000f180c7246 */ /* 0x010fc6000380010c */
[----:B------:R-:W1:Y:S01]  /*1c50*/  LDS.128 R8, [R0+0x20f0] ;  /* 0x0020f00000087984 */ /* 0x000e620000000c00 */
[----:B------:R-:W-:-:S03]  /*1c60*/  VIADDMNMX R25, R24, R19, R25, PT ;  /* 0x0000001318197246 */ /* 0x000fc60003800119 */
[----:B------:R-:W2:Y:S01]  /*1c70*/  LDS R24, [R2+0x7d00] ;  /* 0x007d000002187984 */ /* 0x000ea20000000800 */
[----:B-----5:R-:W-:-:S03]  /*1c80*/  VIADDMNMX R27, R26, R15, R14, PT ;  /* 0x0000000f1a1b7246 */ /* 0x020fc6000380010e */
[----:B------:R-:W3:Y:S04]  /*1c90*/  LDS R15, [R2+0x7e80] ;  /* 0x007e8000020f7984 */ /* 0x000ee80000000800 */
[----:B------:R-:W4:Y:S01]  /*1ca0*/  LDS R14, [R2+0x7f80] ;  /* 0x007f8000020e7984 */ /* 0x000f220000000800 */
[----:B------:R-:W-:Y:S02]  /*1cb0*/  VIADDMNMX R18, R26, R19, R18, PT ;  /* 0x000000131a127246 */ /* 0x000fe40003800112 */
[-C--:B0-----:R-:W-:Y:S02]  /*1cc0*/  VIADDMNMX R27, R3, R4.reuse, R27, PT ;  /* 0x00000004031b7246 */ /* 0x081fe4000380011b */
[C---:B------:R-:W-:Y:S02]  /*1cd0*/  VIADDMNMX R12, R13.reuse, R4, R12, PT ;  /* 0x000000040d0c7246 */ /* 0x040fe4000380010c */
[----:B-1----:R-:W-:-:S02]  /*1ce0*/  VIADDMNMX R25, R13, R8, R25, PT ;  /* 0x000000080d197246 */ /* 0x002fc40003800119 */
[----:B------:R-:W-:Y:S02]  /*1cf0*/  VIADDMNMX R18, R3, R8, R18, PT ;  /* 0x0000000803127246 */ /* 0x000fe40003800112 */
[-C--:B------:R-:W-:Y:S02]  /*1d00*/  VIADDMNMX R27, R16, R5.reuse, R27, PT ;  /* 0x00000005101b7246 */ /* 0x080fe4000380011b */
[C---:B--2---:R-:W-:Y:S02]  /*1d10*/  VIADDMNMX R12, R24.reuse, R5, R12, PT ;  /* 0x00000005180c7246 */ /* 0x044fe4000380010c */
[-C--:B------:R-:W-:Y:S02]  /*1d20*/  VIADDMNMX R25, R24, R9.reuse, R25, PT ;  /* 0x0000000918197246 */ /* 0x080fe40003800119 */
[----:B------:R-:W-:Y:S02]  /*1d30*/  VIADDMNMX R18, R16, R9, R18, PT ;  /* 0x0000000910127246 */ /* 0x000fe40003800112 */
[----:B---3--:R-:W-:-:S02]  /*1d40*/  VIADDMNMX R27, R15, R6, R27, PT ;  /* 0x000000060f1b7246 */ /* 0x008fc4000380011b */
[C---:B------:R-:W-:Y:S02]  /*1d50*/  VIADDMNMX R12, R17.reuse, R6, R12, PT ;  /* 0x00000006110c7246 */ /* 0x040fe4000380010c */
[-C--:B------:R-:W-:Y:S02]  /*1d60*/  VIADDMNMX R25, R17, R10.reuse, R25, PT ;  /* 0x0000000a11197246 */ /* 0x080fe40003800119 */
[----:B------:R-:W-:Y:S02]  /*1d70*/  VIADDMNMX R18, R15, R10, R18, PT ;  /* 0x0000000a0f127246 */ /* 0x000fe40003800112 */
[-C--:B----4-:R-:W-:Y:S02]  /*1d80*/  VIADDMNMX R27, R14, R7.reuse, R27, PT ;  /* 0x000000070e1b7246 */ /* 0x090fe4000380011b */
[C---:B------:R-:W-:Y:S02]  /*1d90*/  VIADDMNMX R7, R28.reuse, R7, R12, PT ;  /* 0x000000071c077246 */ /* 0x040fe4000380010c */
[----:B------:R-:W-:-:S02]  /*1da0*/  VIADDMNMX R25, R28, R11, R25, PT ;  /* 0x0000000b1c197246 */ /* 0x000fc40003800119 */
[----:B------:R-:W-:Y:S01]  /*1db0*/  VIADDMNMX R11, R14, R11, R18, PT ;  /* 0x0000000b0e0b7246 */ /* 0x000fe20003800112 */
[----:B------:R-:W-:Y:S04]  /*1dc0*/  STG.E desc[UR6][R22.64+0x80], R27 ;  /* 0x0000801b16007986 */ /* 0x000fe8000c101906 */
[----:B------:R-:W-:Y:S04]  /*1dd0*/  STG.E desc[UR6][R22.64], R7 ;  /* 0x0000000716007986 */ /* 0x000fe8000c101906 */
[----:B------:R-:W-:Y:S04]  /*1de0*/  STG.E desc[UR6][R20.64], R25 ;  /* 0x0000001914007986 */ /* 0x000fe8000c101906 */
[----:B------:R-:W-:Y:S01]  /*1df0*/  STG.E desc[UR6][R20.64+0x80], R11 ;  /* 0x0000800b14007986 */ /* 0x000fe2000c101906 */
[----:B------:R-:W-:Y:S05]  /*1e00*/  EXIT ;  /* 0x000000000000794d */ /* 0x000fea0003800000 */
.L_x_0:
[----:B------:R-:W-:-:S00]  /*1e10*/  BRA `(.L_x_0) ;  /* 0xfffffffc00fc7947 */ /* 0x000fc0000383ffff */
[----:B------:R-:W-:-:S00]  /*1e20*/  NOP ;  /* 0x0000000000007918 */ /* 0x000fc00000000000 */
        /* <DEDUP_REMOVED lines=13> */
.L_x_3:


//--------------------- .text._Z6phase2iPii       --------------------------
	.section	.text._Z6phase2iPii,"ax",@progbits
	.align	128
        .global         _Z6phase2iPii
        .type           _Z6phase2iPii,@function
        .size           _Z6phase2iPii,(.L_x_4 - _Z6phase2iPii)
        .other          _Z6phase2iPii,@"STO_CUDA_ENTRY STV_DEFAULT"
_Z6phase2iPii:
.text._Z6phase2iPii:
[----:B------:R-:W-:Y:S08]  /*0000*/  LDC R1, c[0x0][0x37c] ;  /* 0x0000df00ff017b82 */ /* 0x000ff00000000800 */
[----:B------:R-:W0:Y:S01]  /*0010*/  S2UR UR5, SR_CTAID.Y ;  /* 0x00000000000579c3 */ /* 0x000e220000002600 */
[----:B------:R-:W1:Y:S01]  /*0020*/  S2R R0, SR_TID.Y ;  /* 0x0000000000007919 */ /* 0x000e620000002200 */
[----:B------:R-:W2:Y:S06]  /*0030*/  S2R R13, SR_TID.X ;  /* 0x00000000000d7919 */ /* 0x000eac0000002100 */
[----:B------:R-:W3:Y:S08]  /*0040*/  LDC R8, c[0x0][0x380] ;  /* 0x0000e000ff087b82 */ /* 0x000ef00000000800 */
[----:B------:R-:W4:Y:S01]  /*0050*/  S2UR UR4, SR_CTAID.X ;  /* 0x00000000000479c3 */ /* 0x000f220000002500 */
[----:B0-----:R-:W-:-:S07]  /*0060*/  UIADD3 UR6, UPT, UPT, UR5, 0x1, URZ ;  /* 0x0000000105067890 */ /* 0x001fce000fffe0ff */
[----:B------:R-:W0:Y:S01]  /*0070*/  LDC R2, c[0x0][0x390] ;  /* 0x0000e400ff027b82 */ /* 0x000e220000000800 */
[----:B------:R-:W-:Y:S01]  /*0080*/  IMAD.U32 R5, RZ, RZ, UR6 ;  /* 0x00000006ff057e24 */ /* 0x000fe2000f8e00ff */
[----:B---3--:R-:W-:-:S06]  /*0090*/  ISETP.LE.AND P0, PT, R8, UR5, PT ;  /* 0x0000000508007c0c */ /* 0x008fcc000bf03270 */
[----:B------:R-:W3:Y:S01]  /*00a0*/  LDC.64 R20, c[0x0][0x388] ;  /* 0x0000e200ff147b82 */ /* 0x000ee20000000a00 */
[----:B-1----:R-:W-:Y:S01]  /*00b0*/  IMAD R6, R8, 0x40, R0 ;  /* 0x0000004008067824 */ /* 0x002fe200078e0200 */
[----:B------:R-:W1:Y:S01]  /*00c0*/  LDCU.64 UR6, c[0x0][0x358] ;  /* 0x00006b00ff0677ac */ /* 0x000e620008000a00 */
[----:B----4-:R-:W-:-:S04]  /*00d0*/  ISETP.NE.AND P1, PT, RZ, UR4, PT ;  /* 0x00000004ff007c0c */ /* 0x010fc8000bf25270 */
[----:B------:R-:W-:Y:S01]  /*00e0*/  SEL R4, R8, RZ, !P1 ;  /* 0x000000ff08047207 */ /* 0x000fe20004800000 */
[----:B------:R-:W-:-:S04]  /*00f0*/  @!P0 IMAD R5, RZ, RZ, UR5 ;  /* 0x00000005ff058e24 */ /* 0x000fc8000f8e02ff */
[C---:B------:R-:W-:Y:S01]  /*0100*/  IMAD R4, R5.reuse, UR4, R4 ;  /* 0x0000000405047c24 */ /* 0x040fe2000f8e0204 */
[----:B------:R-:W-:-:S03]  /*0110*/  SEL R3, R5, RZ, !P1 ;  /* 0x000000ff05037207 */ /* 0x000fc60004800000 */
[----:B--2---:R-:W-:Y:S02]  /*0120*/  IMAD R5, R4, 0x40, R13 ;  /* 0x0000004004057824 */ /* 0x004fe400078e020d */
[C---:B------:R-:W-:Y:S02]  /*0130*/  IMAD R3, R8.reuse, UR4, R3 ;  /* 0x0000000408037c24 */ /* 0x040fe4000f8e0203 */
[----:B------:R-:W-:Y:S02]  /*0140*/  IMAD R4, R8, 0x40, R13 ;  /* 0x0000004008047824 */ /* 0x000fe400078e020d */
[----:B------:R-:W-:Y:S02]  /*0150*/  IMAD R3, R3, 0x40, R0 ;  /* 0x0000004003037824 */ /* 0x000fe400078e0200 */
[-C--:B0-----:R-:W-:Y:S02]  /*0160*/  IMAD R9, R6, R2.reuse, R5 ;  /* 0x0000000206097224 */ /* 0x081fe400078e0205 */
[----:B------:R-:W-:-:S02]  /*0170*/  IMAD R7, R3, R2, RZ ;  /* 0x0000000203077224 */ /* 0x000fc400078e02ff */
[C---:B------:R-:W-:Y:S02]  /*0180*/  IMAD R11, R2.reuse, 0x20, R9 ;  /* 0x00000020020b7824 */ /* 0x040fe400078e0209 */
[----:B------:R-:W-:Y:S02]  /*0190*/  IMAD R12, R2, 0x20, R7 ;  /* 0x00000020020c7824 */ /* 0x000fe400078e0207 */
[--C-:B------:R-:W-:Y:S02]  /*01a0*/  IMAD.IADD R19, R7, 0x1, R4.reuse ;  /* 0x0000000107137824 */ /* 0x100fe400078e0204 */
[----:B------:R-:W-:Y:S02]  /*01b0*/  IMAD.IADD R15, R12, 0x1, R4 ;  /* 0x000000010c0f7824 */ /* 0x000fe400078e0204 */
[----:B---3--:R-:W-:-:S04]  /*01c0*/  IMAD.WIDE R16, R9, 0x4, R20 ;  /* 0x0000000409107825 */ /* 0x008fc800078e0214 */
        /* <DEDUP_REMOVED lines=61> */
[----:B------:R-:W0:Y:S01]  /*05a0*/  LDS.128 R4, [R0+0x10] ;  /* 0x0000100000047984 */ /* 0x000e220000000c00 */
[----:B------:R-:W-:-:S02]  /*05b0*/  VIADDMNMX R12, R26, R15, R12, PT ;  /* 0x0000000f1a0c7246 */ /* 0x000fc4000380010c */
[----:B------:R-:W-:Y:S01]  /*05c0*/  VIADDMNMX R16, R26, R19, R16, PT ;  /* 0x000000131a107246 */ /* 0x000fe20003800110 */
[----:B------:R-:W1:Y:S01]  /*05d0*/  LDS.128 R8, [R0+0x2010] ;  /* 0x0020100000087984 */ /* 0x000e620000000c00 */
[C---:B------:R-:W-:Y:S02]  /*05e0*/  VIADDMNMX R14, R24.reuse, R15, R14, PT ;  /* 0x0000000f180e7246 */ /* 0x040fe4000380010e */
[----:B------:R-:W-:Y:S01]  /*05f0*/  VIADDMNMX R18, R24, R19, R18, PT ;  /* 0x0000001318127246 */ /* 0x000fe20003800112 */
[----:B------:R-:W2:Y:S04]  /*0600*/  LDS R17, [R2+0x4500] ;  /* 0x0045000002117984 */ /* 0x000ea80000000800 */
[----:B------:R-:W3:Y:S04]  /*0610*/  LDS R15, [R2+0x4680] ;  /* 0x00468000020f7984 */ /* 0x000ee80000000800 */
[----:B------:R-:W4:Y:S04]  /*0620*/  LDS R24, [R2+0x4700] ;  /* 0x0047000002187984 */ /* 0x000f280000000800 */
[----:B------:R-:W5:Y:S01]  /*0630*/  LDS R26, [R2+0x4780] ;  /* 0x00478000021a7984 */ /* 0x000f620000000800 */
        /* <DEDUP_REMOVED lines=15> */
[----:B------:R-:W-:Y:S01]  /*0730*/  LDS R28, [R2+0x4980] ;  /* 0x00498000021c7984 */ /* 0x000fe20000000800 */
[----:B----4-:R-:W-:-:S02]  /*0740*/  VIADDMNMX R4, R24, R7, R4, PT ;  /* 0x0000000718047246 */ /* 0x010fc40003800104 */
[----:B-----5:R-:W-:Y:S01]  /*0750*/  VIADDMNMX R6, R26, R7, R6, PT ;  /* 0x000000071a067246 */ /* 0x020fe20003800106 */
[----:B------:R-:W0:Y:S01]  /*0760*/  LDS.128 R12, [R0+0x20] ;  /* 0x00002000000c7984 */ /* 0x000e220000000c00 */
[-C--:B------:R-:W-:Y:S02]  /*0770*/  VIADDMNMX R8, R24, R11.reuse, R8, PT ;  /* 0x0000000b18087246 */ /* 0x080fe40003800108 */
[----:B------:R-:W-:Y:S01]  /*0780*/  VIADDMNMX R10, R26, R11, R10, PT ;  /* 0x0000000b1a0a7246 */ /* 0x000fe2000380010a */
[----:B------:R-:W1:Y:S04]  /*0790*/  LDS.128 R16, [R0+0x2020] ;  /* 0x0020200000107984 */ /* 0x000e680000000c00 */
        /* <DEDUP_REMOVED lines=334> */
[----:B------:R-:W-:Y:S01]  /*1c80*/  VIADDMNMX R25, R24, R19, R25, PT ;  /* 0x0000001318197246 */ /* 0x000fe20003800119 */
[----:B------:R-:W0:Y:S01]  /*1c90*/  LDS.128 R4, [R0+0xf0] ;  /* 0x0000f00000047984 */ /* 0x000e220000000c00 */
[C---:B-----5:R-:W-:Y:S02]  /*1ca0*/  VIADDMNMX R27, R26.reuse, R15, R14, PT ;  /* 0x0000000f1a1b7246 */ /* 0x060fe4000380010e */
[----:B------:R-:W-:Y:S01]  /*1cb0*/  VIADDMNMX R18, R26, R19, R18, PT ;  /* 0x000000131a127246 */ /* 0x000fe20003800112 */
[----:B------:R-:W1:Y:S04]  /*1cc0*/  LDS.128 R8, [R0+0x20f0] ;  /* 0x0020f00000087984 */ /* 0x000e680000000c00 */
[----:B------:R-:W2:Y:S04]  /*1cd0*/  LDS R24, [R2+0x7d00] ;  /* 0x007d000002187984 */ /* 0x000ea80000000800 */
[----:B------:R-:W3:Y:S04]  /*1ce0*/  LDS R15, [R2+0x7e80] ;  /* 0x007e8000020f7984 */ /* 0x000ee80000000800 */
[----:B------:R-:W4:Y:S01]  /*1cf0*/  LDS R14, [R2+0x7f80] ;  /* 0x007f8000020e7984 */ /* 0x000f220000000800 */
[----:B0-----:R-:W-:-:S02]  /*1d00*/  VIADDMNMX R27, R3, R4, R27, PT ;  /* 0x00000004031b7246 */ /* 0x001fc4000380011b */
[C---:B------:R-:W-:Y:S02]  /*1d10*/  VIADDMNMX R12, R13.reuse, R4, R12, PT ;  /* 0x000000040d0c7246 */ /* 0x040fe4000380010c */
[-C--:B-1----:R-:W-:Y:S02]  /*1d20*/  VIADDMNMX R25, R13, R8.reuse, R25, PT ;  /* 0x000000080d197246 */ /* 0x082fe40003800119 */
[----:B------:R-:W-:Y:S02]  /*1d30*/  VIADDMNMX R18, R3, R8, R18, PT ;  /* 0x0000000803127246 */ /* 0x000fe40003800112 */
[-C--:B------:R-:W-:Y:S02]  /*1d40*/  VIADDMNMX R27, R16, R5.reuse, R27, PT ;  /* 0x00000005101b7246 */ /* 0x080fe4000380011b */
[C---:B--2---:R-:W-:Y:S02]  /*1d50*/  VIADDMNMX R12, R24.reuse, R5, R12, PT ;  /* 0x00000005180c7246 */ /* 0x044fe4000380010c */
[----:B------:R-:W-:-:S02]  /*1d60*/  VIADDMNMX R25, R24, R9, R25, PT ;  /* 0x0000000918197246 */ /* 0x000fc40003800119 */
[----:B------:R-:W-:Y:S02]  /*1d70*/  VIADDMNMX R18, R16, R9, R18, PT ;  /* 0x0000000910127246 */ /* 0x000fe40003800112 */
[-C--:B---3--:R-:W-:Y:S02]  /*1d80*/  VIADDMNMX R27, R15, R6.reuse, R27, PT ;  /* 0x000000060f1b7246 */ /* 0x088fe4000380011b */
[C---:B------:R-:W-:Y:S02]  /*1d90*/  VIADDMNMX R12, R17.reuse, R6, R12, PT ;  /* 0x00000006110c7246 */ /* 0x040fe4000380010c */
[-C--:B------:R-:W-:Y:S02]  /*1da0*/  VIADDMNMX R25, R17, R10.reuse, R25, PT ;  /* 0x0000000a11197246 */ /* 0x080fe40003800119 */
[----:B------:R-:W-:Y:S02]  /*1db0*/  VIADDMNMX R18, R15, R10, R18, PT ;  /* 0x0000000a0f127246 */ /* 0x000fe40003800112 */
[----:B----4-:R-:W-:-:S02]  /*1dc0*/  VIADDMNMX R27, R14, R7, R27, PT ;  /* 0x000000070e1b7246 */ /* 0x010fc4000380011b */
[C---:B------:R-:W-:Y:S02]  /*1dd0*/  VIADDMNMX R7, R28.reuse, R7, R12, PT ;  /* 0x000000071c077246 */ /* 0x040fe4000380010c */
[-C--:B------:R-:W-:Y:S01]  /*1de0*/  VIADDMNMX R25, R28, R11.reuse, R25, PT ;  /* 0x0000000b1c197246 */ /* 0x080fe20003800119 */
[----:B------:R-:W-:Y:S01]  /*1df0*/  STG.E desc[UR6][R22.64+0x80], R27 ;  /* 0x0000801b16007986 */ /* 0x000fe2000c101906 */
[----:B------:R-:W-:-:S03]  /*1e00*/  VIADDMNMX R11, R14, R11, R18, PT ;  /* 0x0000000b0e0b7246 */ /* 0x000fc60003800112 */
[----:B------:R-:W-:Y:S04]  /*1e10*/  STG.E desc[UR6][R22.64], R7 ;  /* 0x0000000716007986 */ /* 0x000fe8000c101906 */
[----:B------:R-:W-:Y:S04]  /*1e20*/  STG.E desc[UR6][R20.64], R25 ;  /* 0x0000001914007986 */ /* 0x000fe8000c101906 */
[----:B------:R-:W-:Y:S01]  /*1e30*/  STG.E desc[UR6][R20.64+0x80], R11 ;  /* 0x0000800b14007986 */ /* 0x000fe2000c101906 */
[----:B------:R-:W-:Y:S05]  /*1e40*/  EXIT ;  /* 0x000000000000794d */ /* 0x000fea0003800000 */
.L_x_1:
        /* <DEDUP_REMOVED lines=11> */
.L_x_4:


//--------------------- .text._Z6phase1iPii       --------------------------
	.section	.text._Z6phase1iPii,"ax",@progbits
	.align	128
        .global         _Z6phase1iPii
        .type           _Z6phase1iPii,@function
        .size           _Z6phase1iPii,(.L_x_5 - _Z6phase1iPii)
        .other          _Z6phase1iPii,@"STO_CUDA_ENTRY STV_DEFAULT"
_Z6phase1iPii:
.text._Z6phase1iPii:
[----:B------:R-:W-:Y:S01]  /*0000*/  LDC R1, c[0x0][0x37c] ;  /* 0x0000df00ff017b82 */ /* 0x000fe20000000800 */
[----:B------:R-:W0:Y:S07]  /*0010*/  S2R R17, SR_TID.Y ;  /* 0x0000000000117919 */ /* 0x000e2e0000002200 */
[----:B------:R-:W0:Y:S01]  /*0020*/  LDC R3, c[0x0][0x380] ;  /* 0x0000e000ff037b82 */ /* 0x000e220000000800 */
[----:B------:R-:W1:Y:S01]  /*0030*/  LDCU.64 UR6, c[0x0][0x358] ;  /* 0x00006b00ff0677ac */ /* 0x000e620008000a00 */
[----:B------:R-:W2:Y:S06]  /*0040*/  S2R R6, SR_TID.X ;  /* 0x0000000000067919 */ /* 0x000eac0000002100 */
[----:B------:R-:W3:Y:S08]  /*0050*/  LDC R2, c[0x0][0x390] ;  /* 0x0000e400ff027b82 */ /* 0x000ef00000000800 */
[----:B------:R-:W4:Y:S01]  /*0060*/  LDC.64 R4, c[0x0][0x388] ;  /* 0x0000e200ff047b82 */ /* 0x000f220000000a00 */
[----:B0-----:R-:W-:-:S02]  /*0070*/  IMAD R0, R3, 0x40, R17 ;  /* 0x0000004003007824 */ /* 0x001fc400078e0211 */
[----:B--2---:R-:W-:-:S04]  /*0080*/  IMAD R3, R3, 0x40, R6 ;  /* 0x0000004003037824 */ /* 0x004fc800078e0206 */
[----:B---3--:R-:W-:-:S04]  /*0090*/  IMAD R3, R0, R2, R3 ;  /* 0x0000000200037224 */ /* 0x008fc800078e0203 */
[----:B------:R-:W-:Y:S02]  /*00a0*/  IMAD R7, R2, 0x20, R3 ;  /* 0x0000002002077824 */ /* 0x000fe400078e0203 */
[----:B----4-:R-:W-:-:S04]  /*00b0*/  IMAD.WIDE R2, R3, 0x4, R4 ;  /* 0x0000000403027825 */ /* 0x010fc800078e0204 */
[----:B------:R-:W-:Y:S01]  /*00c0*/  IMAD.WIDE R4, R7, 0x4, R4 ;  /* 0x0000000407047825 */ /* 0x000fe200078e0204 */
[----:B-1----:R-:W2:Y:S04]  /*00d0*/  LDG.E R9, desc[UR6][R2.64] ;  /* 0x0000000602097981 */ /* 0x002ea8000c1e1900 */
[----:B------:R-:W3:Y:S04]  /*00e0*/  LDG.E R11, desc[UR6][R2.64+0x80] ;  /* 0x00008006020b7981 */ /* 0x000ee8000c1e1900 */
[----:B------:R-:W4:Y:S04]  /*00f0*/  LDG.E R13, desc[UR6][R4.64] ;  /* 0x00000006040d7981 */ /* 0x000f28000c1e1900 */
[----:B------:R-:W5:Y:S01]  /*0100*/  LDG.E R15, desc[UR6][R4.64+0x80] ;  /* 0x00008006040f7981 */ /* 0x000f62000c1e1900 */
[----:B------:R-:W0:Y:S01]  /*0110*/  S2UR UR5, SR_CgaCtaId ;  /* 0x00000000000579c3 */ /* 0x000e220000008800 */
[----:B------:R-:W-:Y:S01]  /*0120*/  UMOV UR4, 0x400 ;  /* 0x0000040000047882 */ /* 0x000fe20000000000 */
[----:B------:R-:W-:Y:S01]  /*0130*/  IMAD R0, R17, 0x40, R6 ;  /* 0x0000004011007824 */ /* 0x000fe200078e0206 */
[----:B0-----:R-:W-:-:S06]  /*0140*/  ULEA UR4, UR5, UR4, 0x18 ;  /* 0x0000000405047291 */ /* 0x001fcc000f8ec0ff */
[----:B------:R-:W-:Y:S02]  /*0150*/  LEA R0, R0, UR4, 0x2 ;  /* 0x0000000400007c11 */ /* 0x000fe4000f8e10ff */
[----:B------:R-:W-:Y:S02]  /*0160*/  LEA R7, R17, UR4, 0x8 ;  /* 0x0000000411077c11 */ /* 0x000fe4000f8e40ff */
[----:B------:R-:W-:Y:S01]  /*0170*/  LEA R6, R6, UR4, 0x2 ;  /* 0x0000000406067c11 */ /* 0x000fe2000f8e10ff */
[----:B--2---:R-:W-:Y:S04]  /*0180*/  STS [R0], R9 ;  /* 0x0000000900007388 */ /* 0x004fe80000000800 */
[----:B---3--:R-:W-:Y:S04]  /*0190*/  STS [R0+0x80], R11 ;  /* 0x0000800b00007388 */ /* 0x008fe80000000800 */
[----:B----4-:R-:W-:Y:S04]  /*01a0*/  STS [R0+0x2000], R13 ;  /* 0x0020000d00007388 */ /* 0x010fe80000000800 */
[----:B-----5:R-:W-:Y:S01]  /*01b0*/  STS [R0+0x2080], R15 ;  /* 0x0020800f00007388 */ /* 0x020fe20000000800 */
[----:B------:R-:W-:Y:S06]  /*01c0*/  BAR.SYNC.DEFER_BLOCKING 0x0 ;  /* 0x0000000000007b1d */ /* 0x000fec0000010000 */
[----:B------:R-:W-:Y:S04]  /*01d0*/  LDS R8, [R0] ;  /* 0x0000000000087984 */ /* 0x000fe80000000800 */
[----:B------:R-:W-:Y:S04]  /*01e0*/  LDS R17, [R7] ;  /* 0x0000000007117984 */ /* 0x000fe80000000800 */
[----:B------:R-:W0:Y:S02]  /*01f0*/  LDS R10, [R6] ;  /* 0x00000000060a7984 */ /* 0x000e240000000800 */
[----:B0-----:R-:W-:-:S02]  /*0200*/  VIADDMNMX R17, R10, R17, R8, PT ;  /* 0x000000110a117246 */ /* 0x001fc40003800108 */
[----:B------:R-:W-:Y:S04]  /*0210*/  LDS R8, [R0+0x80] ;  /* 0x0000800000087984 */ /* 0x000fe80000000800 */
[----:B------:R-:W-:Y:S04]  /*0220*/  STS [R0], R17 ;  /* 0x0000001100007388 */ /* 0x000fe80000000800 */
[----:B------:R-:W-:Y:S04]  /*0230*/  LDS R9, [R7] ;  /* 0x0000000007097984 */ /* 0x000fe80000000800 */
[----:B------:R-:W0:Y:S02]  /*0240*/  LDS R10, [R6+0x80] ;  /* 0x00008000060a7984 */ /* 0x000e240000000800 */
[----:B0-----:R-:W-:-:S02]  /*0250*/  VIADDMNMX R9, R10, R9, R8, PT ;  /* 0x000000090a097246 */ /* 0x001fc40003800108 */
[----:B------:R-:W-:Y:S04]  /*0260*/  LDS R8, [R0+0x2000] ;  /* 0x0020000000087984 */ /* 0x000fe80000000800 */
[----:B------:R-:W-:Y:S04]  /*0270*/  STS [R0+0x80], R9 ;  /* 0x0000800900007388 */ /* 0x000fe80000000800 */
[----:B------:R-:W-:Y:S04]  /*0280*/  LDS R11, [R7+0x2000] ;  /* 0x00200000070b7984 */ /* 0x000fe80000000800 */
[----:B------:R-:W0:Y:S02]  /*0290*/  LDS R10, [R6] ;  /* 0x00000000060a7984 */ /* 0x000e240000000800 */
[----:B0-----:R-:W-:-:S02]  /*02a0*/  VIADDMNMX R11, R10, R11, R8, PT ;  /* 0x0000000b0a0b7246 */ /* 0x001fc40003800108 */
[----:B------:R-:W-:Y:S04]  /*02b0*/  LDS R8, [R0+0x2080] ;  /* 0x0020800000087984 */ /* 0x000fe80000000800 */
[----:B------:R-:W-:Y:S04]  /*02c0*/  STS [R0+0x2000], R11 ;  /* 0x0020000b00007388 */ /* 0x000fe80000000800 */
[----:B------:R-:W-:Y:S04]  /*02d0*/  LDS R13, [R7+0x2000] ;  /* 0x00200000070d7984 */ /* 0x000fe80000000800 */
[----:B------:R-:W0:Y:S02]  /*02e0*/  LDS R10, [R6+0x80] ;  /* 0x00008000060a7984 */ /* 0x000e240000000800 */
[----:B0-----:R-:W-:-:S05]  /*02f0*/  VIADDMNMX R13, R10, R13, R8, PT ;  /* 0x0000000d0a0d7246 */ /* 0x001fca0003800108 */
[----:B------:R-:W-:Y:S01]  /*0300*/  STS [R0+0x2080], R13 ;  /* 0x0020800d00007388 */ /* 0x000fe20000000800 */
[----:B------:R-:W-:Y:S06]  /*0310*/  BAR.SYNC.DEFER_BLOCKING 0x0 ;  /* 0x0000000000007b1d */ /* 0x000fec0000010000 */
[----:B------:R-:W-:Y:S04]  /*0320*/  LDS R8, [R0] ;  /* 0x0000000000087984 */ /* 0x000fe80000000800 */
[----:B------:R-:W-:Y:S04]  /*0330*/  LDS R9, [R7+0x4] ;  /* 0x0000040007097984 */ /* 0x000fe80000000800 */
[----:B------:R-:W0:Y:S02]  /*0340*/  LDS R10, [R6+0x100] ;  /* 0x00010000060a7984 */ /* 0x000e240000000800 */
[----:B0-----:R-:W-:-:S02]  /*0350*/  VIADDMNMX R9, R10, R9, R8, PT ;  /* 0x000000090a097246 */ /* 0x001fc40003800108 */
[----:B------:R-:W-:Y:S04]  /*0360*/  LDS R8, [R0+0x80] ;  /* 0x0000800000087984 */ /* 0x000fe80000000800 */
[----:B------:R-:W-:Y:S04]  /*0370*/  STS [R0], R9 ;  /* 0x0000000900007388 */ /* 0x000fe80000000800 */
[----:B------:R-:W-:Y:S04]  /*0380*/  LDS R11, [R7+0x4] ;  /* 0x00000400070b7984 */ /* 0x000fe80000000800 */
[----:B------:R-:W0:Y:S02]  /*0390*/  LDS R10, [R6+0x180] ;  /* 0x00018000060a7984 */ /* 0x000e240000000800 */
[----:B0-----:R-:W-:-:S02]  /*03a0*/  VIADDMNMX R11, R10, R11, R8, PT ;  /* 0x0000000b0a0b7246 */ /* 0x001fc40003800108 */
[----:B------:R-:W-:Y:S04]  /*03b0*/  LDS R8, [R0+0x2000] ;  /* 0x0020000000087984 */ /* 0x000fe80000000800 */
[----:B------:R-:W-:Y:S04]  /*03c0*/  STS [R0+0x80], R11 ;  /* 0x0000800b00007388 */ /* 0x000fe80000000800 */
[----:B------:R-:W-:Y:S04]  /*03d0*/  LDS R13, [R7+0x2004] ;  /* 0x00200400070d7984 */ /* 0x000fe80000000800 */
[----:B------:R-:W0:Y:S02]  /*03e0*/  LDS R10, [R6+0x100] ;  /* 0x00010000060a7984 */ /* 0x000e240000000800 */
        /* <DEDUP_REMOVED lines=1296> */
[----:B------:R-:W0:Y:S04]  /*54f0*/  LDS R10, [R6+0x3f80] ;  /* 0x003f8000060a7984 */ /* 0x000e280000000800 */
[----:B------:R-:W-:Y:S01]  /*5500*/  STG.E desc[UR6][R2.64], R13 ;  /* 0x0000000d02007986 */ /* 0x000fe2000c101906 */
[----:B0-----:R-:W-:-:S03]  /*5510*/  VIADDMNMX R9, R10, R9, R8, PT ;  /* 0x000000090a097246 */ /* 0x001fc60003800108 */
[----:B------:R-:W-:Y:S04]  /*5520*/  LDS R8, [R0+0x2000] ;  /* 0x0020000000087984 */ /* 0x000fe80000000800 */
[----:B------:R-:W-:Y:S04]  /*5530*/  STS [R0+0x80], R9 ;  /* 0x0000800900007388 */ /* 0x000fe80000000800 */
        /* <DEDUP_REMOVED lines=9> */
[----:B0-----:R-:W-:-:S05]  /*55d0*/  VIADDMNMX R15, R10, R15, R8, PT ;  /* 0x0000000f0a0f7246 */ /* 0x001fca0003800108 */
[----:B------:R-:W-:Y:S04]  /*55e0*/  STG.E desc[UR6][R4.64+0x80], R15 ;  /* 0x0000800f04007986 */ /* 0x000fe8000c101906 */
[----:B------:R-:W-:Y:S01]  /*55f0*/  STS [R0+0x2080], R15 ;  /* 0x0020800f00007388 */ /* 0x000fe20000000800 */
[----:B------:R-:W-:Y:S05]  /*5600*/  EXIT ;  /* 0x000000000000794d */ /* 0x000fea0003800000 */
.L_x_2:
        /* <DEDUP_REMOVED lines=15> */
.L_x_5:


//--------------------- .nv.shared._Z6phase3iPiii --------------------------
	.section	.nv.shared._Z6phase3iPiii,"aw",@nobits
	.sectionflags	@""
	.align	16
	.zero		1024


//--------------------- .nv.shared.reserved.0     --------------------------
	.section	.nv.shared.reserved.0,"aw",@nobits
	.weak		__nv_reservedSMEM_offset_0_alias
	.size		__nv_reservedSMEM_offset_0_alias, 0, 64
	.other		__nv_reservedSMEM_offset_0_alias,@"STO_CUDA_RESERVED_SHARED STV_DEFAULT"
__nv_reservedSMEM_offset_0_alias:
	.zero		0
	.zero		64


//--------------------- .nv.shared._Z6phase2iPii  --------------------------
	.section	.nv.shared._Z6phase2iPii,"aw",@nobits
	.sectionflags	@""
	.align	16
	.zero		1024


//--------------------- .nv.shared._Z6phase1iPii  --------------------------
	.section	.nv.shared._Z6phase1iPii,"aw",@nobits
	.sectionflags	@""
	.align	16
	.zero		1024


//--------------------- .nv.constant0._Z6phase3iPiii --------------------------
	.section	.nv.constant0._Z6phase3iPiii,"a",@progbits
	.sectionflags	@""
	.align	4
.nv.constant0._Z6phase3iPiii:
	.zero		920


//--------------------- .nv.constant0._Z6phase2iPii --------------------------
	.section	.nv.constant0._Z6phase2iPii,"a",@progbits
	.sectionflags	@""
	.align	4
.nv.constant0._Z6phase2iPii:
	.zero		916


//--------------------- .nv.constant0._Z6phase1iPii --------------------------
	.section	.nv.constant0._Z6phase1iPii,"a",@progbits
	.sectionflags	@""
	.align	4
.nv.constant0._Z6phase1iPii:
	.zero		916


//--------------------- SYMBOLS --------------------------

	.type		.nv.reservedSmem.offset0,@object
	.size		.nv.reservedSmem.offset0,0x4
	.type		.nv.reservedSmem.cap,@object
	.size		.nv.reservedSmem.cap,0x4
